//
// Generated by NVIDIA NVVM Compiler
//
// Compiler Build ID: CL-36424714
// Cuda compilation tools, release 13.0, V13.0.88
// Based on NVVM 20.0.0
//

.version 9.0
.target sm_100
.address_size 64

	// .globl	_Z14clusterCheckeriPiS_PtPfS1_PhPb

.visible .entry _Z14clusterCheckeriPiS_PtPfS1_PhPb(
	.param .u32 _Z14clusterCheckeriPiS_PtPfS1_PhPb_param_0,
	.param .u64 .ptr .align 1 _Z14clusterCheckeriPiS_PtPfS1_PhPb_param_1,
	.param .u64 .ptr .align 1 _Z14clusterCheckeriPiS_PtPfS1_PhPb_param_2,
	.param .u64 .ptr .align 1 _Z14clusterCheckeriPiS_PtPfS1_PhPb_param_3,
	.param .u64 .ptr .align 1 _Z14clusterCheckeriPiS_PtPfS1_PhPb_param_4,
	.param .u64 .ptr .align 1 _Z14clusterCheckeriPiS_PtPfS1_PhPb_param_5,
	.param .u64 .ptr .align 1 _Z14clusterCheckeriPiS_PtPfS1_PhPb_param_6,
	.param .u64 .ptr .align 1 _Z14clusterCheckeriPiS_PtPfS1_PhPb_param_7
)
{
	.reg .pred 	%p<36>;
	.reg .b16 	%rs<51>;
	.reg .b32 	%r<155>;
	.reg .b32 	%f<36>;
	.reg .b64 	%rd<52>;
	.reg .b64 	%fd<4>;

	ld.param.u32 	%r49, [_Z14clusterCheckeriPiS_PtPfS1_PhPb_param_0];
	ld.param.u64 	%rd13, [_Z14clusterCheckeriPiS_PtPfS1_PhPb_param_1];
	ld.param.u64 	%rd14, [_Z14clusterCheckeriPiS_PtPfS1_PhPb_param_2];
	ld.param.u64 	%rd17, [_Z14clusterCheckeriPiS_PtPfS1_PhPb_param_3];
	ld.param.u64 	%rd15, [_Z14clusterCheckeriPiS_PtPfS1_PhPb_param_4];
	ld.param.u64 	%rd18, [_Z14clusterCheckeriPiS_PtPfS1_PhPb_param_5];
	ld.param.u64 	%rd19, [_Z14clusterCheckeriPiS_PtPfS1_PhPb_param_6];
	ld.param.u64 	%rd16, [_Z14clusterCheckeriPiS_PtPfS1_PhPb_param_7];
	cvta.to.global.u64 	%rd1, %rd19;
	cvta.to.global.u64 	%rd2, %rd18;
	cvta.to.global.u64 	%rd3, %rd17;
	mov.u32 	%r50, %tid.x;
	mov.u32 	%r51, %ctaid.x;
	mov.u32 	%r1, %ntid.x;
	mad.lo.s32 	%r139, %r51, %r1, %r50;
	setp.ge.u32 	%p1, %r139, %r49;
	@%p1 bra 	$L__BB0_42;
	mov.u32 	%r52, %nctaid.x;
	mul.lo.s32 	%r3, %r1, %r52;
	cvta.to.global.u64 	%rd4, %rd13;
	cvta.to.global.u64 	%rd5, %rd14;
	cvta.to.global.u64 	%rd6, %rd15;
	cvta.to.global.u64 	%rd7, %rd16;
$L__BB0_2:
	mul.wide.u32 	%rd20, %r139, 4;
	add.s64 	%rd21, %rd4, %rd20;
	ld.global.u32 	%r5, [%rd21];
	add.s64 	%rd22, %rd5, %rd20;
	ld.global.u32 	%r6, [%rd22];
	sub.s32 	%r7, %r6, %r5;
	setp.lt.s32 	%p2, %r7, 0;
	mov.f32 	%f35, 0f00000000;
	@%p2 bra 	$L__BB0_17;
	add.s32 	%r8, %r7, 1;
	and.b32  	%r9, %r8, 15;
	setp.lt.u32 	%p3, %r7, 15;
	mov.b32 	%r147, 0;
	mov.u32 	%r152, %r147;
	@%p3 bra 	$L__BB0_6;
	and.b32  	%r147, %r8, -16;
	neg.s32 	%r141, %r147;
	mov.b32 	%r152, 0;
	mov.u32 	%r140, %r5;
$L__BB0_5:
	.pragma "nounroll";
	mul.wide.s32 	%rd23, %r140, 2;
	add.s64 	%rd24, %rd3, %rd23;
	ld.global.u16 	%r57, [%rd24];
	add.s32 	%r58, %r152, %r57;
	ld.global.u16 	%r59, [%rd24+2];
	add.s32 	%r60, %r58, %r59;
	ld.global.u16 	%r61, [%rd24+4];
	add.s32 	%r62, %r60, %r61;
	ld.global.u16 	%r63, [%rd24+6];
	add.s32 	%r64, %r62, %r63;
	ld.global.u16 	%r65, [%rd24+8];
	add.s32 	%r66, %r64, %r65;
	ld.global.u16 	%r67, [%rd24+10];
	add.s32 	%r68, %r66, %r67;
	ld.global.u16 	%r69, [%rd24+12];
	add.s32 	%r70, %r68, %r69;
	ld.global.u16 	%r71, [%rd24+14];
	add.s32 	%r72, %r70, %r71;
	ld.global.u16 	%r73, [%rd24+16];
	add.s32 	%r74, %r72, %r73;
	ld.global.u16 	%r75, [%rd24+18];
	add.s32 	%r76, %r74, %r75;
	ld.global.u16 	%r77, [%rd24+20];
	add.s32 	%r78, %r76, %r77;
	ld.global.u16 	%r79, [%rd24+22];
	add.s32 	%r80, %r78, %r79;
	ld.global.u16 	%r81, [%rd24+24];
	add.s32 	%r82, %r80, %r81;
	ld.global.u16 	%r83, [%rd24+26];
	add.s32 	%r84, %r82, %r83;
	ld.global.u16 	%r85, [%rd24+28];
	add.s32 	%r86, %r84, %r85;
	ld.global.u16 	%r87, [%rd24+30];
	add.s32 	%r152, %r86, %r87;
	add.s32 	%r141, %r141, 16;
	add.s32 	%r140, %r140, 16;
	setp.ne.s32 	%p4, %r141, 0;
	@%p4 bra 	$L__BB0_5;
$L__BB0_6:
	setp.eq.s32 	%p5, %r9, 0;
	@%p5 bra 	$L__BB0_16;
	and.b32  	%r21, %r8, 7;
	setp.lt.u32 	%p6, %r9, 8;
	@%p6 bra 	$L__BB0_9;
	add.s32 	%r89, %r147, %r5;
	mul.wide.s32 	%rd25, %r89, 2;
	add.s64 	%rd26, %rd3, %rd25;
	ld.global.u16 	%r90, [%rd26];
	add.s32 	%r91, %r152, %r90;
	ld.global.u16 	%r92, [%rd26+2];
	add.s32 	%r93, %r91, %r92;
	ld.global.u16 	%r94, [%rd26+4];
	add.s32 	%r95, %r93, %r94;
	ld.global.u16 	%r96, [%rd26+6];
	add.s32 	%r97, %r95, %r96;
	ld.global.u16 	%r98, [%rd26+8];
	add.s32 	%r99, %r97, %r98;
	ld.global.u16 	%r100, [%rd26+10];
	add.s32 	%r101, %r99, %r100;
	ld.global.u16 	%r102, [%rd26+12];
	add.s32 	%r103, %r101, %r102;
	ld.global.u16 	%r104, [%rd26+14];
	add.s32 	%r152, %r103, %r104;
	add.s32 	%r147, %r147, 8;
$L__BB0_9:
	setp.eq.s32 	%p7, %r21, 0;
	@%p7 bra 	$L__BB0_16;
	and.b32  	%r27, %r8, 3;
	setp.lt.u32 	%p8, %r21, 4;
	@%p8 bra 	$L__BB0_12;
	add.s32 	%r106, %r147, %r5;
	mul.wide.s32 	%rd27, %r106, 2;
	add.s64 	%rd28, %rd3, %rd27;
	ld.global.u16 	%r107, [%rd28];
	add.s32 	%r108, %r152, %r107;
	ld.global.u16 	%r109, [%rd28+2];
	add.s32 	%r110, %r108, %r109;
	ld.global.u16 	%r111, [%rd28+4];
	add.s32 	%r112, %r110, %r111;
	ld.global.u16 	%r113, [%rd28+6];
	add.s32 	%r152, %r112, %r113;
	add.s32 	%r147, %r147, 4;
$L__BB0_12:
	setp.eq.s32 	%p9, %r27, 0;
	@%p9 bra 	$L__BB0_16;
	add.s32 	%r114, %r147, %r5;
	mul.wide.s32 	%rd29, %r114, 2;
	add.s64 	%rd8, %rd3, %rd29;
	ld.global.u16 	%r115, [%rd8];
	add.s32 	%r152, %r152, %r115;
	setp.eq.s32 	%p10, %r27, 1;
	@%p10 bra 	$L__BB0_16;
	ld.global.u16 	%r116, [%rd8+2];
	add.s32 	%r152, %r152, %r116;
	setp.eq.s32 	%p11, %r27, 2;
	@%p11 bra 	$L__BB0_16;
	ld.global.u16 	%r117, [%rd8+4];
	add.s32 	%r152, %r152, %r117;
$L__BB0_16:
	cvt.rn.f32.u32 	%f35, %r152;
$L__BB0_17:
	add.s64 	%rd31, %rd6, %rd20;
	ld.global.f32 	%f6, [%rd31];
	cvt.f64.f32 	%fd1, %f6;
	mul.f64 	%fd2, %fd1, 0d4039000000000000;
	mul.f32 	%f7, %f35, %f35;
	cvt.f64.f32 	%fd3, %f7;
	setp.gtu.f64 	%p12, %fd2, %fd3;
	div.rn.f32 	%f8, %f35, 0f3D408312;
	setp.leu.f32 	%p13, %f8, 0f44CA8000;
	or.pred  	%p14, %p13, %p12;
	@%p14 bra 	$L__BB0_41;
	setp.lt.s32 	%p15, %r7, 0;
	@%p15 bra 	$L__BB0_40;
	add.s32 	%r37, %r7, 1;
	and.b32  	%r38, %r37, 3;
	setp.lt.u32 	%p16, %r7, 3;
	mov.b32 	%r154, 0;
	@%p16 bra 	$L__BB0_30;
	and.b32  	%r154, %r37, -4;
	mov.b32 	%r153, 0;
$L__BB0_21:
	add.s32 	%r121, %r153, %r5;
	mul.wide.s32 	%rd32, %r121, 2;
	add.s64 	%rd9, %rd3, %rd32;
	ld.global.u16 	%rs44, [%rd9];
	mul.wide.s32 	%rd33, %r121, 4;
	add.s64 	%rd10, %rd2, %rd33;
	and.b16  	%rs22, %rs44, 254;
	setp.eq.s16 	%p17, %rs22, 254;
	@%p17 bra 	$L__BB0_23;
	ld.global.f32 	%f9, [%rd10];
	and.b16  	%rs23, %rs44, 255;
	cvt.rn.f32.u16 	%f10, %rs23;
	div.rn.f32 	%f11, %f10, %f9;
	add.f32 	%f12, %f11, 0f3F000000;
	cvt.rzi.s32.f32 	%r122, %f12;
	setp.gt.s32 	%p18, %r122, 1022;
	min.s32 	%r123, %r122, 254;
	cvt.u16.u32 	%rs24, %r123;
	selp.b16 	%rs44, -1, %rs24, %p18;
$L__BB0_23:
	mad.lo.s32 	%r41, %r153, %r49, %r139;
	cvt.u64.u32 	%rd34, %r41;
	add.s64 	%rd35, %rd1, %rd34;
	st.global.u8 	[%rd35], %rs44;
	ld.global.u16 	%rs45, [%rd9+2];
	and.b16  	%rs25, %rs45, 254;
	setp.eq.s16 	%p19, %rs25, 254;
	@%p19 bra 	$L__BB0_25;
	ld.global.f32 	%f13, [%rd10+4];
	and.b16  	%rs26, %rs45, 255;
	cvt.rn.f32.u16 	%f14, %rs26;
	div.rn.f32 	%f15, %f14, %f13;
	add.f32 	%f16, %f15, 0f3F000000;
	cvt.rzi.s32.f32 	%r124, %f16;
	setp.gt.s32 	%p20, %r124, 1022;
	min.s32 	%r125, %r124, 254;
	cvt.u16.u32 	%rs27, %r125;
	selp.b16 	%rs45, -1, %rs27, %p20;
$L__BB0_25:
	add.s32 	%r42, %r41, %r49;
	cvt.u64.u32 	%rd36, %r42;
	add.s64 	%rd37, %rd1, %rd36;
	st.global.u8 	[%rd37], %rs45;
	ld.global.u16 	%rs46, [%rd9+4];
	and.b16  	%rs28, %rs46, 254;
	setp.eq.s16 	%p21, %rs28, 254;
	@%p21 bra 	$L__BB0_27;
	ld.global.f32 	%f17, [%rd10+8];
	and.b16  	%rs29, %rs46, 255;
	cvt.rn.f32.u16 	%f18, %rs29;
	div.rn.f32 	%f19, %f18, %f17;
	add.f32 	%f20, %f19, 0f3F000000;
	cvt.rzi.s32.f32 	%r126, %f20;
	setp.gt.s32 	%p22, %r126, 1022;
	min.s32 	%r127, %r126, 254;
	cvt.u16.u32 	%rs30, %r127;
	selp.b16 	%rs46, -1, %rs30, %p22;
$L__BB0_27:
	add.s32 	%r43, %r42, %r49;
	cvt.u64.u32 	%rd38, %r43;
	add.s64 	%rd39, %rd1, %rd38;
	st.global.u8 	[%rd39], %rs46;
	ld.global.u16 	%rs47, [%rd9+6];
	ld.global.f32 	%f3, [%rd10+12];
	and.b16  	%rs31, %rs47, 254;
	setp.eq.s16 	%p23, %rs31, 254;
	@%p23 bra 	$L__BB0_29;
	and.b16  	%rs32, %rs47, 255;
	cvt.rn.f32.u16 	%f21, %rs32;
	div.rn.f32 	%f22, %f21, %f3;
	add.f32 	%f23, %f22, 0f3F000000;
	cvt.rzi.s32.f32 	%r128, %f23;
	setp.gt.s32 	%p24, %r128, 1022;
	min.s32 	%r129, %r128, 254;
	cvt.u16.u32 	%rs33, %r129;
	selp.b16 	%rs47, -1, %rs33, %p24;
$L__BB0_29:
	add.s32 	%r130, %r43, %r49;
	cvt.u64.u32 	%rd40, %r130;
	add.s64 	%rd41, %rd1, %rd40;
	st.global.u8 	[%rd41], %rs47;
	add.s32 	%r153, %r153, 4;
	setp.ne.s32 	%p25, %r153, %r154;
	@%p25 bra 	$L__BB0_21;
$L__BB0_30:
	setp.eq.s32 	%p26, %r38, 0;
	@%p26 bra 	$L__BB0_40;
	add.s32 	%r131, %r154, %r5;
	mul.wide.s32 	%rd42, %r131, 2;
	add.s64 	%rd11, %rd3, %rd42;
	ld.global.u16 	%rs48, [%rd11];
	mul.wide.s32 	%rd43, %r131, 4;
	add.s64 	%rd12, %rd2, %rd43;
	and.b16  	%rs34, %rs48, 254;
	setp.eq.s16 	%p27, %rs34, 254;
	@%p27 bra 	$L__BB0_33;
	ld.global.f32 	%f24, [%rd12];
	and.b16  	%rs35, %rs48, 255;
	cvt.rn.f32.u16 	%f25, %rs35;
	div.rn.f32 	%f26, %f25, %f24;
	add.f32 	%f27, %f26, 0f3F000000;
	cvt.rzi.s32.f32 	%r132, %f27;
	setp.gt.s32 	%p28, %r132, 1022;
	min.s32 	%r133, %r132, 254;
	cvt.u16.u32 	%rs36, %r133;
	selp.b16 	%rs48, -1, %rs36, %p28;
$L__BB0_33:
	mad.lo.s32 	%r46, %r154, %r49, %r139;
	cvt.u64.u32 	%rd44, %r46;
	add.s64 	%rd45, %rd1, %rd44;
	st.global.u8 	[%rd45], %rs48;
	setp.eq.s32 	%p29, %r38, 1;
	@%p29 bra 	$L__BB0_40;
	ld.global.u16 	%rs49, [%rd11+2];
	and.b16  	%rs37, %rs49, 254;
	setp.eq.s16 	%p30, %rs37, 254;
	@%p30 bra 	$L__BB0_36;
	ld.global.f32 	%f28, [%rd12+4];
	and.b16  	%rs38, %rs49, 255;
	cvt.rn.f32.u16 	%f29, %rs38;
	div.rn.f32 	%f30, %f29, %f28;
	add.f32 	%f31, %f30, 0f3F000000;
	cvt.rzi.s32.f32 	%r134, %f31;
	setp.gt.s32 	%p31, %r134, 1022;
	min.s32 	%r135, %r134, 254;
	cvt.u16.u32 	%rs39, %r135;
	selp.b16 	%rs49, -1, %rs39, %p31;
$L__BB0_36:
	add.s32 	%r47, %r46, %r49;
	cvt.u64.u32 	%rd46, %r47;
	add.s64 	%rd47, %rd1, %rd46;
	st.global.u8 	[%rd47], %rs49;
	setp.eq.s32 	%p32, %r38, 2;
	@%p32 bra 	$L__BB0_40;
	ld.global.u16 	%rs50, [%rd11+4];
	ld.global.f32 	%f4, [%rd12+8];
	and.b16  	%rs40, %rs50, 254;
	setp.eq.s16 	%p33, %rs40, 254;
	@%p33 bra 	$L__BB0_39;
	and.b16  	%rs41, %rs50, 255;
	cvt.rn.f32.u16 	%f32, %rs41;
	div.rn.f32 	%f33, %f32, %f4;
	add.f32 	%f34, %f33, 0f3F000000;
	cvt.rzi.s32.f32 	%r136, %f34;
	setp.gt.s32 	%p34, %r136, 1022;
	min.s32 	%r137, %r136, 254;
	cvt.u16.u32 	%rs42, %r137;
	selp.b16 	%rs50, -1, %rs42, %p34;
$L__BB0_39:
	add.s32 	%r138, %r47, %r49;
	cvt.u64.u32 	%rd48, %r138;
	add.s64 	%rd49, %rd1, %rd48;
	st.global.u8 	[%rd49], %rs50;
$L__BB0_40:
	cvt.u64.u32 	%rd50, %r139;
	add.s64 	%rd51, %rd7, %rd50;
	mov.b16 	%rs43, 1;
	st.global.u8 	[%rd51], %rs43;
$L__BB0_41:
	add.s32 	%r139, %r139, %r3;
	setp.lt.u32 	%p35, %r139, %r49;
	@%p35 bra 	$L__BB0_2;
$L__BB0_42:
	ret;

}
	// .globl	_Z13findBoundriesiiPiPfPtS_S_S1_S0_
.visible .entry _Z13findBoundriesiiPiPfPtS_S_S1_S0_(
	.param .u32 _Z13findBoundriesiiPiPfPtS_S_S1_S0__param_0,
	.param .u32 _Z13findBoundriesiiPiPfPtS_S_S1_S0__param_1,
	.param .u64 .ptr .align 1 _Z13findBoundriesiiPiPfPtS_S_S1_S0__param_2,
	.param .u64 .ptr .align 1 _Z13findBoundriesiiPiPfPtS_S_S1_S0__param_3,
	.param .u64 .ptr .align 1 _Z13findBoundriesiiPiPfPtS_S_S1_S0__param_4,
	.param .u64 .ptr .align 1 _Z13findBoundriesiiPiPfPtS_S_S1_S0__param_5,
	.param .u64 .ptr .align 1 _Z13findBoundriesiiPiPfPtS_S_S1_S0__param_6,
	.param .u64 .ptr .align 1 _Z13findBoundriesiiPiPfPtS_S_S1_S0__param_7,
	.param .u64 .ptr .align 1 _Z13findBoundriesiiPiPfPtS_S_S1_S0__param_8
)
{
	.reg .pred 	%p<14>;
	.reg .b16 	%rs<5>;
	.reg .b32 	%r<39>;
	.reg .b32 	%f<10>;
	.reg .b64 	%rd<39>;
	.reg .b64 	%fd<5>;

	ld.param.u32 	%r14, [_Z13findBoundriesiiPiPfPtS_S_S1_S0__param_0];
	ld.param.u32 	%r15, [_Z13findBoundriesiiPiPfPtS_S_S1_S0__param_1];
	ld.param.u64 	%rd10, [_Z13findBoundriesiiPiPfPtS_S_S1_S0__param_2];
	ld.param.u64 	%rd14, [_Z13findBoundriesiiPiPfPtS_S_S1_S0__param_4];
	ld.param.u64 	%rd12, [_Z13findBoundriesiiPiPfPtS_S_S1_S0__param_5];
	ld.param.u64 	%rd13, [_Z13findBoundriesiiPiPfPtS_S_S1_S0__param_6];
	ld.param.u64 	%rd15, [_Z13findBoundriesiiPiPfPtS_S_S1_S0__param_7];
	ld.param.u64 	%rd16, [_Z13findBoundriesiiPiPfPtS_S_S1_S0__param_8];
	cvta.to.global.u64 	%rd1, %rd15;
	cvta.to.global.u64 	%rd2, %rd14;
	cvta.to.global.u64 	%rd3, %rd16;
	mov.u32 	%r16, %tid.x;
	mov.u32 	%r17, %ctaid.x;
	mov.u32 	%r1, %ntid.x;
	mad.lo.s32 	%r36, %r17, %r1, %r16;
	setp.ge.u32 	%p1, %r36, %r15;
	@%p1 bra 	$L__BB1_13;
	mov.u32 	%r18, %nctaid.x;
	mul.lo.s32 	%r3, %r1, %r18;
	cvta.to.global.u64 	%rd4, %rd10;
	cvta.to.global.u64 	%rd5, %rd12;
	cvta.to.global.u64 	%rd6, %rd13;
$L__BB1_2:
	ld.param.u64 	%rd38, [_Z13findBoundriesiiPiPfPtS_S_S1_S0__param_3];
	cvta.to.global.u64 	%rd17, %rd38;
	mul.wide.u32 	%rd18, %r36, 4;
	add.s64 	%rd7, %rd17, %rd18;
	mov.b32 	%r19, 0;
	st.global.u32 	[%rd7], %r19;
	add.s64 	%rd19, %rd4, %rd18;
	ld.global.u32 	%r5, [%rd19];
	add.s64 	%rd8, %rd5, %rd18;
	st.global.u32 	[%rd8], %r5;
	add.s64 	%rd9, %rd6, %rd18;
	st.global.u32 	[%rd9], %r5;
	mul.wide.s32 	%rd20, %r5, 4;
	add.s64 	%rd21, %rd3, %rd20;
	ld.global.f32 	%f3, [%rd21];
	ld.global.f32 	%f4, [%rd7];
	fma.rn.f32 	%f5, %f3, %f3, %f4;
	st.global.f32 	[%rd7], %f5;
	setp.lt.s32 	%p2, %r5, 1;
	@%p2 bra 	$L__BB1_7;
	mov.u32 	%r37, %r5;
$L__BB1_4:
	ld.global.u32 	%r7, [%rd8];
	mul.wide.s32 	%rd22, %r7, 2;
	add.s64 	%rd23, %rd2, %rd22;
	ld.global.u16 	%rs1, [%rd23];
	mul.wide.s32 	%rd24, %r37, 2;
	add.s64 	%rd25, %rd2, %rd24;
	ld.global.u16 	%rs2, [%rd25+-2];
	setp.ge.u16 	%p3, %rs2, %rs1;
	cvt.u32.u16 	%r20, %rs1;
	cvt.u32.u16 	%r21, %rs2;
	sub.s32 	%r22, %r21, %r20;
	setp.lt.s32 	%p4, %r22, -1;
	or.pred  	%p5, %p3, %p4;
	@%p5 bra 	$L__BB1_7;
	add.s32 	%r8, %r37, -1;
	mul.wide.s32 	%rd34, %r37, 4;
	add.s64 	%rd35, %rd3, %rd34;
	ld.global.f32 	%f1, [%rd35+-4];
	mul.wide.s32 	%rd36, %r37, 2;
	add.s64 	%rd37, %rd1, %rd36;
	ld.global.u8 	%r32, [%rd37+-2];
	cvt.f64.f32 	%fd3, %f1;
	add.f64 	%fd4, %fd3, %fd3;
	cvt.rzi.u32.f64 	%r33, %fd4;
	and.b32  	%r34, %r33, 255;
	setp.gt.u32 	%p13, %r34, %r32;
	mov.u32 	%r37, %r8;
	@%p13 bra 	$L__BB1_4;
	add.s32 	%r35, %r7, -1;
	st.global.u32 	[%rd8], %r35;
	ld.global.f32 	%f8, [%rd7];
	fma.rn.f32 	%f9, %f1, %f1, %f8;
	st.global.f32 	[%rd7], %f9;
	bra.uni 	$L__BB1_4;
$L__BB1_7:
	add.s32 	%r38, %r5, 1;
	setp.ge.s32 	%p6, %r38, %r14;
	@%p6 bra 	$L__BB1_12;
$L__BB1_8:
	mul.wide.s32 	%rd26, %r38, 2;
	add.s64 	%rd27, %rd2, %rd26;
	ld.global.u16 	%rs3, [%rd27];
	ld.global.u32 	%r11, [%rd9];
	mul.wide.s32 	%rd28, %r11, 2;
	add.s64 	%rd29, %rd2, %rd28;
	ld.global.u16 	%rs4, [%rd29];
	setp.ge.u16 	%p7, %rs4, %rs3;
	cvt.u32.u16 	%r24, %rs3;
	cvt.u32.u16 	%r25, %rs4;
	sub.s32 	%r26, %r25, %r24;
	setp.lt.s32 	%p8, %r26, -1;
	or.pred  	%p9, %p7, %p8;
	@%p9 bra 	$L__BB1_12;
	mul.wide.s32 	%rd30, %r38, 4;
	add.s64 	%rd31, %rd3, %rd30;
	ld.global.f32 	%f2, [%rd31];
	add.s64 	%rd33, %rd1, %rd26;
	ld.global.u8 	%r28, [%rd33];
	cvt.f64.f32 	%fd1, %f2;
	add.f64 	%fd2, %fd1, %fd1;
	cvt.rzi.u32.f64 	%r29, %fd2;
	and.b32  	%r30, %r29, 255;
	setp.gt.u32 	%p10, %r30, %r28;
	@%p10 bra 	$L__BB1_11;
	add.s32 	%r31, %r11, 1;
	st.global.u32 	[%rd9], %r31;
	ld.global.f32 	%f6, [%rd7];
	fma.rn.f32 	%f7, %f2, %f2, %f6;
	st.global.f32 	[%rd7], %f7;
$L__BB1_11:
	add.s32 	%r38, %r38, 1;
	setp.ne.s32 	%p11, %r38, %r14;
	@%p11 bra 	$L__BB1_8;
$L__BB1_12:
	add.s32 	%r36, %r36, %r3;
	setp.lt.u32 	%p12, %r36, %r15;
	@%p12 bra 	$L__BB1_2;
$L__BB1_13:
	ret;

}
	// .globl	_Z15getNCSeedStripsiPKfPKtS2_PiS3_
.visible .entry _Z15getNCSeedStripsiPKfPKtS2_PiS3_(
	.param .u32 _Z15getNCSeedStripsiPKfPKtS2_PiS3__param_0,
	.param .u64 .ptr .align 1 _Z15getNCSeedStripsiPKfPKtS2_PiS3__param_1,
	.param .u64 .ptr .align 1 _Z15getNCSeedStripsiPKfPKtS2_PiS3__param_2,
	.param .u64 .ptr .align 1 _Z15getNCSeedStripsiPKfPKtS2_PiS3__param_3,
	.param .u64 .ptr .align 1 _Z15getNCSeedStripsiPKfPKtS2_PiS3__param_4,
	.param .u64 .ptr .align 1 _Z15getNCSeedStripsiPKfPKtS2_PiS3__param_5
)
{
	.reg .pred 	%p<4>;
	.reg .b32 	%r<15>;
	.reg .b32 	%f<2>;
	.reg .b64 	%rd<12>;
	.reg .b64 	%fd<3>;

	ld.param.u32 	%r6, [_Z15getNCSeedStripsiPKfPKtS2_PiS3__param_0];
	ld.param.u64 	%rd4, [_Z15getNCSeedStripsiPKfPKtS2_PiS3__param_1];
	ld.param.u64 	%rd5, [_Z15getNCSeedStripsiPKfPKtS2_PiS3__param_2];
	ld.param.u64 	%rd6, [_Z15getNCSeedStripsiPKfPKtS2_PiS3__param_4];
	mov.u32 	%r7, %tid.x;
	mov.u32 	%r8, %ctaid.x;
	mov.u32 	%r1, %ntid.x;
	mad.lo.s32 	%r14, %r8, %r1, %r7;
	setp.ge.u32 	%p1, %r14, %r6;
	@%p1 bra 	$L__BB2_3;
	mov.u32 	%r9, %nctaid.x;
	mul.lo.s32 	%r3, %r1, %r9;
	cvta.to.global.u64 	%rd1, %rd4;
	cvta.to.global.u64 	%rd2, %rd5;
	cvta.to.global.u64 	%rd3, %rd6;
$L__BB2_2:
	mul.wide.u32 	%rd7, %r14, 4;
	add.s64 	%rd8, %rd1, %rd7;
	ld.global.f32 	%f1, [%rd8];
	mul.wide.u32 	%rd9, %r14, 2;
	add.s64 	%rd10, %rd2, %rd9;
	ld.global.u8 	%r10, [%rd10];
	cvt.f64.f32 	%fd1, %f1;
	mul.f64 	%fd2, %fd1, 0d4008000000000000;
	cvt.rzi.u32.f64 	%r11, %fd2;
	and.b32  	%r12, %r11, 255;
	setp.le.u32 	%p2, %r12, %r10;
	selp.u32 	%r13, 1, 0, %p2;
	add.s64 	%rd11, %rd3, %rd7;
	st.global.u32 	[%rd11], %r13;
	add.s32 	%r14, %r14, %r3;
	setp.lt.u32 	%p3, %r14, %r6;
	@%p3 bra 	$L__BB2_2;
$L__BB2_3:
	ret;

}
	// .globl	_Z16getNCSeedStrips1iPKtPiS1_
.visible .entry _Z16getNCSeedStrips1iPKtPiS1_(
	.param .u32 _Z16getNCSeedStrips1iPKtPiS1__param_0,
	.param .u64 .ptr .align 1 _Z16getNCSeedStrips1iPKtPiS1__param_1,
	.param .u64 .ptr .align 1 _Z16getNCSeedStrips1iPKtPiS1__param_2,
	.param .u64 .ptr .align 1 _Z16getNCSeedStrips1iPKtPiS1__param_3
)
{
	.reg .pred 	%p<7>;
	.reg .b32 	%r<19>;
	.reg .b64 	%rd<17>;

	ld.param.u32 	%r7, [_Z16getNCSeedStrips1iPKtPiS1__param_0];
	ld.param.u64 	%rd4, [_Z16getNCSeedStrips1iPKtPiS1__param_1];
	ld.param.u64 	%rd5, [_Z16getNCSeedStrips1iPKtPiS1__param_2];
	ld.param.u64 	%rd6, [_Z16getNCSeedStrips1iPKtPiS1__param_3];
	cvta.to.global.u64 	%rd1, %rd6;
	cvta.to.global.u64 	%rd2, %rd5;
	mov.u32 	%r8, %tid.x;
	mov.u32 	%r9, %ctaid.x;
	mov.u32 	%r1, %ntid.x;
	mad.lo.s32 	%r18, %r9, %r1, %r8;
	setp.eq.s32 	%p1, %r18, 0;
	@%p1 bra 	$L__BB3_9;
	setp.ge.u32 	%p2, %r18, %r7;
	@%p2 bra 	$L__BB3_8;
	cvta.to.global.u64 	%rd3, %rd4;
	mov.u32 	%r10, %nctaid.x;
	mul.lo.s32 	%r3, %r1, %r10;
$L__BB3_3:
	mul.wide.u32 	%rd7, %r18, 4;
	add.s64 	%rd8, %rd2, %rd7;
	ld.global.u32 	%r11, [%rd8];
	setp.ne.s32 	%p3, %r11, 1;
	@%p3 bra 	$L__BB3_7;
	mul.wide.u32 	%rd9, %r18, 2;
	add.s64 	%rd10, %rd3, %rd9;
	ld.global.u16 	%r12, [%rd10];
	add.s32 	%r5, %r18, -1;
	mul.wide.u32 	%rd11, %r5, 2;
	add.s64 	%rd12, %rd3, %rd11;
	ld.global.u16 	%r13, [%rd12];
	sub.s32 	%r14, %r12, %r13;
	setp.ne.s32 	%p4, %r14, 1;
	@%p4 bra 	$L__BB3_6;
	mul.wide.u32 	%rd13, %r5, 4;
	add.s64 	%rd14, %rd2, %rd13;
	ld.global.u32 	%r15, [%rd14];
	setp.ne.s32 	%p5, %r15, 0;
	@%p5 bra 	$L__BB3_7;
$L__BB3_6:
	add.s64 	%rd16, %rd1, %rd7;
	mov.b32 	%r16, 1;
	st.global.u32 	[%rd16], %r16;
$L__BB3_7:
	add.s32 	%r18, %r18, %r3;
	setp.lt.u32 	%p6, %r18, %r7;
	@%p6 bra 	$L__BB3_3;
$L__BB3_8:
	ret;
$L__BB3_9:
	ld.global.u32 	%r17, [%rd2];
	st.global.u32 	[%rd1], %r17;
	bra.uni 	$L__BB3_8;

}


// ===== COMPILED SASS (sm_100) =====

	.target	sm_100

	.elftype	@"ET_EXEC"


//--------------------- .note.nv.tkinfo           --------------------------
	.section	.note.nv.tkinfo,"",@"SHT_NOTE"
	.sectionflags	@"SHF_NOTE_NV_TKINFO"
	.tkinfo
        /*0018*/ 	.word	0x00000002
        /*0030*/ 	.string	""
        /*0030*/ 	.string	"ptxas"
        /*0030*/ 	.string	"Cuda compilation tools, release 13.0, V13.0.88"
        /*0030*/ 	.string	"Build cuda_13.0.r13.0/compiler.36424714_0"
        /*0030*/ 	.string	"-arch sm_100 -m 64 "



//--------------------- .note.nv.cuinfo           --------------------------
	.section	.note.nv.cuinfo,"",@"SHT_NOTE"
	.sectionflags	@"SHF_NOTE_NV_CUINFO"
        /*0018*/ 	.short	0x0002
        /*001a*/ 	.short	0x0064
        /*001c*/ 	.short	0x0082
	.zero		2


//--------------------- .nv.info                  --------------------------
	.section	.nv.info,"",@"SHT_CUDA_INFO"
	.align	4


	//----- nvinfo : EIATTR_REGCOUNT
	.align		4
        /*0000*/ 	.byte	0x04, 0x2f
        /*0002*/ 	.short	(.L_1 - .L_0)
	.align		4
.L_0:
        /*0004*/ 	.word	index@(_Z14clusterCheckeriPiS_PtPfS1_PhPb)
        /*0008*/ 	.word	0x0000001e


	//----- nvinfo : EIATTR_FRAME_SIZE
	.align		4
.L_1:
        /*000c*/ 	.byte	0x04, 0x11
        /*000e*/ 	.short	(.L_3 - .L_2)
	.align		4
.L_2:
        /*0010*/ 	.word	index@($__internal_0_$__cuda_sm3x_div_rn_noftz_f32_slowpath)
        /*0014*/ 	.word	0x00000000


	//----- nvinfo : EIATTR_FRAME_SIZE
	.align		4
.L_3:
        /*0018*/ 	.byte	0x04, 0x11
        /*001a*/ 	.short	(.L_5 - .L_4)
	.align		4
.L_4:
        /*001c*/ 	.word	index@(_Z14clusterCheckeriPiS_PtPfS1_PhPb)
        /*0020*/ 	.word	0x00000000


	//----- nvinfo : EIATTR_REGCOUNT
	.align		4
.L_5:
        /*0024*/ 	.byte	0x04, 0x2f
        /*0026*/ 	.short	(.L_7 - .L_6)
	.align		4
.L_6:
        /*0028*/ 	.word	index@(_Z13findBoundriesiiPiPfPtS_S_S1_S0_)
        /*002c*/ 	.word	0x0000001c


	//----- nvinfo : EIATTR_FRAME_SIZE
	.align		4
.L_7:
        /*0030*/ 	.byte	0x04, 0x11
        /*0032*/ 	.short	(.L_9 - .L_8)
	.align		4
.L_8:
        /*0034*/ 	.word	index@(_Z13findBoundriesiiPiPfPtS_S_S1_S0_)
        /*0038*/ 	.word	0x00000000


	//----- nvinfo : EIATTR_REGCOUNT
	.align		4
.L_9:
        /*003c*/ 	.byte	0x04, 0x2f
        /*003e*/ 	.short	(.L_11 - .L_10)
	.align		4
.L_10:
        /*0040*/ 	.word	index@(_Z15getNCSeedStripsiPKfPKtS2_PiS3_)
        /*0044*/ 	.word	0x00000016


	//----- nvinfo : EIATTR_FRAME_SIZE
	.align		4
.L_11:
        /*0048*/ 	.byte	0x04, 0x11
        /*004a*/ 	.short	(.L_13 - .L_12)
	.align		4
.L_12:
        /*004c*/ 	.word	index@(_Z15getNCSeedStripsiPKfPKtS2_PiS3_)
        /*0050*/ 	.word	0x00000000


	//----- nvinfo : EIATTR_REGCOUNT
	.align		4
.L_13:
        /*0054*/ 	.byte	0x04, 0x2f
        /*0056*/ 	.short	(.L_15 - .L_14)
	.align		4
.L_14:
        /*0058*/ 	.word	index@(_Z16getNCSeedStrips1iPKtPiS1_)
        /*005c*/ 	.word	0x00000012


	//----- nvinfo : EIATTR_FRAME_SIZE
	.align		4
.L_15:
        /*0060*/ 	.byte	0x04, 0x11
        /*0062*/ 	.short	(.L_17 - .L_16)
	.align		4
.L_16:
        /*0064*/ 	.word	index@(_Z16getNCSeedStrips1iPKtPiS1_)
        /*0068*/ 	.word	0x00000000


	//----- nvinfo : EIATTR_MIN_STACK_SIZE
	.align		4
.L_17:
        /*006c*/ 	.byte	0x04, 0x12
        /*006e*/ 	.short	(.L_19 - .L_18)
	.align		4
.L_18:
        /*0070*/ 	.word	index@(_Z16getNCSeedStrips1iPKtPiS1_)
        /*0074*/ 	.word	0x00000000


	//----- nvinfo : EIATTR_MIN_STACK_SIZE
	.align		4
.L_19:
        /*0078*/ 	.byte	0x04, 0x12
        /*007a*/ 	.short	(.L_21 - .L_20)
	.align		4
.L_20:
        /*007c*/ 	.word	index@(_Z15getNCSeedStripsiPKfPKtS2_PiS3_)
        /*0080*/ 	.word	0x00000000


	//----- nvinfo : EIATTR_MIN_STACK_SIZE
	.align		4
.L_21:
        /*0084*/ 	.byte	0x04, 0x12
        /*0086*/ 	.short	(.L_23 - .L_22)
	.align		4
.L_22:
        /*0088*/ 	.word	index@(_Z13findBoundriesiiPiPfPtS_S_S1_S0_)
        /*008c*/ 	.word	0x00000000


	//----- nvinfo : EIATTR_MIN_STACK_SIZE
	.align		4
.L_23:
        /*0090*/ 	.byte	0x04, 0x12
        /*0092*/ 	.short	(.L_25 - .L_24)
	.align		4
.L_24:
        /*0094*/ 	.word	index@(_Z14clusterCheckeriPiS_PtPfS1_PhPb)
        /*0098*/ 	.word	0x00000000
.L_25:


//--------------------- .nv.compat                --------------------------
	.section	.nv.compat,"",@"SHT_CUDA_COMPAT_INFO"
	.align	4
        /*0000*/ 	.byte	0x02, 0x09, 0x00, 0x00, 0x02, 0x02, 0x01, 0x00, 0x02, 0x05, 0x05, 0x00, 0x03, 0x07, 0x01, 0x01
        /*0010*/ 	.byte	0x02, 0x03, 0x00, 0x00, 0x02, 0x06, 0x01, 0x00, 0x04, 0x0b, 0x08, 0x00, 0x01, 0x00, 0x00, 0x00
        /*0020*/ 	.byte	0x00, 0x00, 0x00, 0x00


//--------------------- .nv.info._Z16getNCSeedStrips1iPKtPiS1_ --------------------------
	.section	.nv.info._Z16getNCSeedStrips1iPKtPiS1_,"",@"SHT_CUDA_INFO"
	.sectionflags	@""
	.align	4


	//----- nvinfo : EIATTR_CUDA_API_VERSION
	.align		4
        /*0000*/ 	.byte	0x04, 0x37
        /*0002*/ 	.short	(.L_27 - .L_26)
.L_26:
        /*0004*/ 	.word	0x00000082


	//----- nvinfo : EIATTR_KPARAM_INFO
	.align		4
.L_27:
        /*0008*/ 	.byte	0x04, 0x17
        /*000a*/ 	.short	(.L_29 - .L_28)
.L_28:
        /*000c*/ 	.word	0x00000000
        /*0010*/ 	.short	0x0003
        /*0012*/ 	.short	0x0018
        /*0014*/ 	.byte	0x00, 0xf5, 0x21, 0x00


	//----- nvinfo : EIATTR_KPARAM_INFO
	.align		4
.L_29:
        /*0018*/ 	.byte	0x04, 0x17
        /*001a*/ 	.short	(.L_31 - .L_30)
.L_30:
        /*001c*/ 	.word	0x00000000
        /*0020*/ 	.short	0x0002
        /*0022*/ 	.short	0x0010
        /*0024*/ 	.byte	0x00, 0xf5, 0x21, 0x00


	//----- nvinfo : EIATTR_KPARAM_INFO
	.align		4
.L_31:
        /*0028*/ 	.byte	0x04, 0x17
        /*002a*/ 	.short	(.L_33 - .L_32)
.L_32:
        /*002c*/ 	.word	0x00000000
        /*0030*/ 	.short	0x0001
        /*0032*/ 	.short	0x0008
        /*0034*/ 	.byte	0x00, 0xf5, 0x21, 0x00


	//----- nvinfo : EIATTR_KPARAM_INFO
	.align		4
.L_33:
        /*0038*/ 	.byte	0x04, 0x17
        /*003a*/ 	.short	(.L_35 - .L_34)
.L_34:
        /*003c*/ 	.word	0x00000000
        /*0040*/ 	.short	0x0000
        /*0042*/ 	.short	0x0000
        /*0044*/ 	.byte	0x00, 0xf0, 0x11, 0x00


	//----- nvinfo : EIATTR_SPARSE_MMA_MASK
	.align		4
.L_35:
        /*0048*/ 	.byte	0x03, 0x50
        /*004a*/ 	.short	0x0000


	//----- nvinfo : EIATTR_MAXREG_COUNT
	.align		4
        /*004c*/ 	.byte	0x03, 0x1b
        /*004e*/ 	.short	0x00ff


	//----- nvinfo : EIATTR_MERCURY_ISA_VERSION
	.align		4
        /*0050*/ 	.byte	0x03, 0x5f
        /*0052*/ 	.short	0x0101


	//----- nvinfo : EIATTR_VRC_CTA_INIT_COUNT
	.align		4
        /*0054*/ 	.byte	0x02, 0x4a
	.zero		1
	.zero		1


	//----- nvinfo : EIATTR_EXIT_INSTR_OFFSETS
	.align		4
        /*0058*/ 	.byte	0x04, 0x1c
        /*005a*/ 	.short	(.L_37 - .L_36)


	//   ....[0]....
.L_36:
        /*005c*/ 	.word	0x000000b0


	//   ....[1]....
        /*0060*/ 	.word	0x000002c0


	//   ....[2]....
        /*0064*/ 	.word	0x00000310


	//----- nvinfo : EIATTR_CRS_STACK_SIZE
	.align		4
.L_37:
        /*0068*/ 	.byte	0x04, 0x1e
        /*006a*/ 	.short	(.L_39 - .L_38)
.L_38:
        /*006c*/ 	.word	0x00000000


	//----- nvinfo : EIATTR_CBANK_PARAM_SIZE
	.align		4
.L_39:
        /*0070*/ 	.byte	0x03, 0x19
        /*0072*/ 	.short	0x0020


	//----- nvinfo : EIATTR_PARAM_CBANK
	.align		4
        /*0074*/ 	.byte	0x04, 0x0a
        /*0076*/ 	.short	(.L_41 - .L_40)
	.align		4
.L_40:
        /*0078*/ 	.word	index@(.nv.constant0._Z16getNCSeedStrips1iPKtPiS1_)
        /*007c*/ 	.short	0x0380
        /*007e*/ 	.short	0x0020


	//----- nvinfo : EIATTR_SW_WAR
	.align		4
.L_41:
        /*0080*/ 	.byte	0x04, 0x36
        /*0082*/ 	.short	(.L_43 - .L_42)
.L_42:
        /*0084*/ 	.word	0x00000008
.L_43:


//--------------------- .nv.info._Z15getNCSeedStripsiPKfPKtS2_PiS3_ --------------------------
	.section	.nv.info._Z15getNCSeedStripsiPKfPKtS2_PiS3_,"",@"SHT_CUDA_INFO"
	.sectionflags	@""
	.align	4


	//----- nvinfo : EIATTR_CUDA_API_VERSION
	.align		4
        /*0000*/ 	.byte	0x04, 0x37
        /*0002*/ 	.short	(.L_45 - .L_44)
.L_44:
        /*0004*/ 	.word	0x00000082


	//----- nvinfo : EIATTR_KPARAM_INFO
	.align		4
.L_45:
        /*0008*/ 	.byte	0x04, 0x17
        /*000a*/ 	.short	(.L_47 - .L_46)
.L_46:
        /*000c*/ 	.word	0x00000000
        /*0010*/ 	.short	0x0005
        /*0012*/ 	.short	0x0028
        /*0014*/ 	.byte	0x00, 0xf5, 0x21, 0x00


	//----- nvinfo : EIATTR_KPARAM_INFO
	.align		4
.L_47:
        /*0018*/ 	.byte	0x04, 0x17
        /*001a*/ 	.short	(.L_49 - .L_48)
.L_48:
        /*001c*/ 	.word	0x00000000
        /*0020*/ 	.short	0x0004
        /*0022*/ 	.short	0x0020
        /*0024*/ 	.byte	0x00, 0xf5, 0x21, 0x00


	//----- nvinfo : EIATTR_KPARAM_INFO
	.align		4
.L_49:
        /*0028*/ 	.byte	0x04, 0x17
        /*002a*/ 	.short	(.L_51 - .L_50)
.L_50:
        /*002c*/ 	.word	0x00000000
        /*0030*/ 	.short	0x0003
        /*0032*/ 	.short	0x0018
        /*0034*/ 	.byte	0x00, 0xf5, 0x21, 0x00


	//----- nvinfo : EIATTR_KPARAM_INFO
	.align		4
.L_51:
        /*0038*/ 	.byte	0x04, 0x17
        /*003a*/ 	.short	(.L_53 - .L_52)
.L_52:
        /*003c*/ 	.word	0x00000000
        /*0040*/ 	.short	0x0002
        /*0042*/ 	.short	0x0010
        /*0044*/ 	.byte	0x00, 0xf5, 0x21, 0x00


	//----- nvinfo : EIATTR_KPARAM_INFO
	.align		4
.L_53:
        /*0048*/ 	.byte	0x04, 0x17
        /*004a*/ 	.short	(.L_55 - .L_54)
.L_54:
        /*004c*/ 	.word	0x00000000
        /*0050*/ 	.short	0x0001
        /*0052*/ 	.short	0x0008
        /*0054*/ 	.byte	0x00, 0xf5, 0x21, 0x00


	//----- nvinfo : EIATTR_KPARAM_INFO
	.align		4
.L_55:
        /*0058*/ 	.byte	0x04, 0x17
        /*005a*/ 	.short	(.L_57 - .L_56)
.L_56:
        /*005c*/ 	.word	0x00000000
        /*0060*/ 	.short	0x0000
        /*0062*/ 	.short	0x0000
        /*0064*/ 	.byte	0x00, 0xf0, 0x11, 0x00


	//----- nvinfo : EIATTR_SPARSE_MMA_MASK
	.align		4
.L_57:
        /*0068*/ 	.byte	0x03, 0x50
        /*006a*/ 	.short	0x0000


	//----- nvinfo : EIATTR_MAXREG_COUNT
	.align		4
        /*006c*/ 	.byte	0x03, 0x1b
        /*006e*/ 	.short	0x00ff


	//----- nvinfo : EIATTR_MERCURY_ISA_VERSION
	.align		4
        /*0070*/ 	.byte	0x03, 0x5f
        /*0072*/ 	.short	0x0101


	//----- nvinfo : EIATTR_VRC_CTA_INIT_COUNT
	.align		4
        /*0074*/ 	.byte	0x02, 0x4a
	.zero		1
	.zero		1


	//----- nvinfo : EIATTR_EXIT_INSTR_OFFSETS
	.align		4
        /*0078*/ 	.byte	0x04, 0x1c
        /*007a*/ 	.short	(.L_59 - .L_58)


	//   ....[0]....
.L_58:
        /*007c*/ 	.word	0x00000070


	//   ....[1]....
        /*0080*/ 	.word	0x000001d0


	//----- nvinfo : EIATTR_CRS_STACK_SIZE
	.align		4
.L_59:
        /*0084*/ 	.byte	0x04, 0x1e
        /*0086*/ 	.short	(.L_61 - .L_60)
.L_60:
        /*0088*/ 	.word	0x00000000


	//----- nvinfo : EIATTR_CBANK_PARAM_SIZE
	.align		4
.L_61:
        /*008c*/ 	.byte	0x03, 0x19
        /*008e*/ 	.short	0x0030


	//----- nvinfo : EIATTR_PARAM_CBANK
	.align		4
        /*0090*/ 	.byte	0x04, 0x0a
        /*0092*/ 	.short	(.L_63 - .L_62)
	.align		4
.L_62:
        /*0094*/ 	.word	index@(.nv.constant0._Z15getNCSeedStripsiPKfPKtS2_PiS3_)
        /*0098*/ 	.short	0x0380
        /*009a*/ 	.short	0x0030


	//----- nvinfo : EIATTR_SW_WAR
	.align		4
.L_63:
        /*009c*/ 	.byte	0x04, 0x36
        /*009e*/ 	.short	(.L_65 - .L_64)
.L_64:
        /*00a0*/ 	.word	0x00000008
.L_65:


//--------------------- .nv.info._Z13findBoundriesiiPiPfPtS_S_S1_S0_ --------------------------
	.section	.nv.info._Z13findBoundriesiiPiPfPtS_S_S1_S0_,"",@"SHT_CUDA_INFO"
	.sectionflags	@""
	.align	4


	//----- nvinfo : EIATTR_CUDA_API_VERSION
	.align		4
        /*0000*/ 	.byte	0x04, 0x37
        /*0002*/ 	.short	(.L_67 - .L_66)
.L_66:
        /*0004*/ 	.word	0x00000082


	//----- nvinfo : EIATTR_KPARAM_INFO
	.align		4
.L_67:
        /*0008*/ 	.byte	0x04, 0x17
        /*000a*/ 	.short	(.L_69 - .L_68)
.L_68:
        /*000c*/ 	.word	0x00000000
        /*0010*/ 	.short	0x0008
        /*0012*/ 	.short	0x0038
        /*0014*/ 	.byte	0x00, 0xf5, 0x21, 0x00


	//----- nvinfo : EIATTR_KPARAM_INFO
	.align		4
.L_69:
        /*0018*/ 	.byte	0x04, 0x17
        /*001a*/ 	.short	(.L_71 - .L_70)
.L_70:
        /*001c*/ 	.word	0x00000000
        /*0020*/ 	.short	0x0007
        /*0022*/ 	.short	0x0030
        /*0024*/ 	.byte	0x00, 0xf5, 0x21, 0x00


	//----- nvinfo : EIATTR_KPARAM_INFO
	.align		4
.L_71:
        /*0028*/ 	.byte	0x04, 0x17
        /*002a*/ 	.short	(.L_73 - .L_72)
.L_72:
        /*002c*/ 	.word	0x00000000
        /*0030*/ 	.short	0x0006
        /*0032*/ 	.short	0x0028
        /*0034*/ 	.byte	0x00, 0xf5, 0x21, 0x00


	//----- nvinfo : EIATTR_KPARAM_INFO
	.align		4
.L_73:
        /*0038*/ 	.byte	0x04, 0x17
        /*003a*/ 	.short	(.L_75 - .L_74)
.L_74:
        /*003c*/ 	.word	0x00000000
        /*0040*/ 	.short	0x0005
        /*0042*/ 	.short	0x0020
        /*0044*/ 	.byte	0x00, 0xf5, 0x21, 0x00


	//----- nvinfo : EIATTR_KPARAM_INFO
	.align		4
.L_75:
        /*0048*/ 	.byte	0x04, 0x17
        /*004a*/ 	.short	(.L_77 - .L_76)
.L_76:
        /*004c*/ 	.word	0x00000000
        /*0050*/ 	.short	0x0004
        /*0052*/ 	.short	0x0018
        /*0054*/ 	.byte	0x00, 0xf5, 0x21, 0x00


	//----- nvinfo : EIATTR_KPARAM_INFO
	.align		4
.L_77:
        /*0058*/ 	.byte	0x04, 0x17
        /*005a*/ 	.short	(.L_79 - .L_78)
.L_78:
        /*005c*/ 	.word	0x00000000
        /*0060*/ 	.short	0x0003
        /*0062*/ 	.short	0x0010
        /*0064*/ 	.byte	0x00, 0xf5, 0x21, 0x00


	//----- nvinfo : EIATTR_KPARAM_INFO
	.align		4
.L_79:
        /*0068*/ 	.byte	0x04, 0x17
        /*006a*/ 	.short	(.L_81 - .L_80)
.L_80:
        /*006c*/ 	.word	0x00000000
        /*0070*/ 	.short	0x0002
        /*0072*/ 	.short	0x0008
        /*0074*/ 	.byte	0x00, 0xf5, 0x21, 0x00


	//----- nvinfo : EIATTR_KPARAM_INFO
	.align		4
.L_81:
        /*0078*/ 	.byte	0x04, 0x17
        /*007a*/ 	.short	(.L_83 - .L_82)
.L_82:
        /*007c*/ 	.word	0x00000000
        /*0080*/ 	.short	0x0001
        /*0082*/ 	.short	0x0004
        /*0084*/ 	.byte	0x00, 0xf0, 0x11, 0x00


	//----- nvinfo : EIATTR_KPARAM_INFO
	.align		4
.L_83:
        /*0088*/ 	.byte	0x04, 0x17
        /*008a*/ 	.short	(.L_85 - .L_84)
.L_84:
        /*008c*/ 	.word	0x00000000
        /*0090*/ 	.short	0x0000
        /*0092*/ 	.short	0x0000
        /*0094*/ 	.byte	0x00, 0xf0, 0x11, 0x00


	//----- nvinfo : EIATTR_SPARSE_MMA_MASK
	.align		4
.L_85:
        /*0098*/ 	.byte	0x03, 0x50
        /*009a*/ 	.short	0x0000


	//----- nvinfo : EIATTR_MAXREG_COUNT
	.align		4
        /*009c*/ 	.byte	0x03, 0x1b
        /*009e*/ 	.short	0x00ff


	//----- nvinfo : EIATTR_MERCURY_ISA_VERSION
	.align		4
        /*00a0*/ 	.byte	0x03, 0x5f
        /*00a2*/ 	.short	0x0101


	//----- nvinfo : EIATTR_VRC_CTA_INIT_COUNT
	.align		4
        /*00a4*/ 	.byte	0x02, 0x4a
	.zero		1
	.zero		1


	//----- nvinfo : EIATTR_EXIT_INSTR_OFFSETS
	.align		4
        /*00a8*/ 	.byte	0x04, 0x1c
        /*00aa*/ 	.short	(.L_87 - .L_86)


	//   ....[0]....
.L_86:
        /*00ac*/ 	.word	0x00000070


	//   ....[1]....
        /*00b0*/ 	.word	0x00000720


	//----- nvinfo : EIATTR_CRS_STACK_SIZE
	.align		4
.L_87:
        /*00b4*/ 	.byte	0x04, 0x1e
        /*00b6*/ 	.short	(.L_89 - .L_88)
.L_88:
        /*00b8*/ 	.word	0x00000000


	//----- nvinfo : EIATTR_CBANK_PARAM_SIZE
	.align		4
.L_89:
        /*00bc*/ 	.byte	0x03, 0x19
        /*00be*/ 	.short	0x0040


	//----- nvinfo : EIATTR_PARAM_CBANK
	.align		4
        /*00c0*/ 	.byte	0x04, 0x0a
        /*00c2*/ 	.short	(.L_91 - .L_90)
	.align		4
.L_90:
        /*00c4*/ 	.word	index@(.nv.constant0._Z13findBoundriesiiPiPfPtS_S_S1_S0_)
        /*00c8*/ 	.short	0x0380
        /*00ca*/ 	.short	0x0040


	//----- nvinfo : EIATTR_SW_WAR
	.align		4
.L_91:
        /*00cc*/ 	.byte	0x04, 0x36
        /*00ce*/ 	.short	(.L_93 - .L_92)
.L_92:
        /*00d0*/ 	.word	0x00000008
.L_93:


//--------------------- .nv.info._Z14clusterCheckeriPiS_PtPfS1_PhPb --------------------------
	.section	.nv.info._Z14clusterCheckeriPiS_PtPfS1_PhPb,"",@"SHT_CUDA_INFO"
	.sectionflags	@""
	.align	4


	//----- nvinfo : EIATTR_CUDA_API_VERSION
	.align		4
        /*0000*/ 	.byte	0x04, 0x37
        /*0002*/ 	.short	(.L_95 - .L_94)
.L_94:
        /*0004*/ 	.word	0x00000082


	//----- nvinfo : EIATTR_KPARAM_INFO
	.align		4
.L_95:
        /*0008*/ 	.byte	0x04, 0x17
        /*000a*/ 	.short	(.L_97 - .L_96)
.L_96:
        /*000c*/ 	.word	0x00000000
        /*0010*/ 	.short	0x0007
        /*0012*/ 	.short	0x0038
        /*0014*/ 	.byte	0x00, 0xf5, 0x21, 0x00


	//----- nvinfo : EIATTR_KPARAM_INFO
	.align		4
.L_97:
        /*0018*/ 	.byte	0x04, 0x17
        /*001a*/ 	.short	(.L_99 - .L_98)
.L_98:
        /*001c*/ 	.word	0x00000000
        /*0020*/ 	.short	0x0006
        /*0022*/ 	.short	0x0030
        /*0024*/ 	.byte	0x00, 0xf5, 0x21, 0x00


	//----- nvinfo : EIATTR_KPARAM_INFO
	.align		4
.L_99:
        /*0028*/ 	.byte	0x04, 0x17
        /*002a*/ 	.short	(.L_101 - .L_100)
.L_100:
        /*002c*/ 	.word	0x00000000
        /*0030*/ 	.short	0x0005
        /*0032*/ 	.short	0x0028
        /*0034*/ 	.byte	0x00, 0xf5, 0x21, 0x00


	//----- nvinfo : EIATTR_KPARAM_INFO
	.align		4
.L_101:
        /*0038*/ 	.byte	0x04, 0x17
        /*003a*/ 	.short	(.L_103 - .L_102)
.L_102:
        /*003c*/ 	.word	0x00000000
        /*0040*/ 	.short	0x0004
        /*0042*/ 	.short	0x0020
        /*0044*/ 	.byte	0x00, 0xf5, 0x21, 0x00


	//----- nvinfo : EIATTR_KPARAM_INFO
	.align		4
.L_103:
        /*0048*/ 	.byte	0x04, 0x17
        /*004a*/ 	.short	(.L_105 - .L_104)
.L_104:
        /*004c*/ 	.word	0x00000000
        /*0050*/ 	.short	0x0003
        /*0052*/ 	.short	0x0018
        /*0054*/ 	.byte	0x00, 0xf5, 0x21, 0x00


	//----- nvinfo : EIATTR_KPARAM_INFO
	.align		4
.L_105:
        /*0058*/ 	.byte	0x04, 0x17
        /*005a*/ 	.short	(.L_107 - .L_106)
.L_106:
        /*005c*/ 	.word	0x00000000
        /*0060*/ 	.short	0x0002
        /*0062*/ 	.short	0x0010
        /*0064*/ 	.byte	0x00, 0xf5, 0x21, 0x00


	//----- nvinfo : EIATTR_KPARAM_INFO
	.align		4
.L_107:
        /*0068*/ 	.byte	0x04, 0x17
        /*006a*/ 	.short	(.L_109 - .L_108)
.L_108:
        /*006c*/ 	.word	0x00000000
        /*0070*/ 	.short	0x0001
        /*0072*/ 	.short	0x0008
        /*0074*/ 	.byte	0x00, 0xf5, 0x21, 0x00


	//----- nvinfo : EIATTR_KPARAM_INFO
	.align		4
.L_109:
        /*0078*/ 	.byte	0x04, 0x17
        /*007a*/ 	.short	(.L_111 - .L_110)
.L_110:
        /*007c*/ 	.word	0x00000000
        /*0080*/ 	.short	0x0000
        /*0082*/ 	.short	0x0000
        /*0084*/ 	.byte	0x00, 0xf0, 0x11, 0x00


	//----- nvinfo : EIATTR_SPARSE_MMA_MASK
	.align		4
.L_111:
        /*0088*/ 	.byte	0x03, 0x50
        /*008a*/ 	.short	0x0000


	//----- nvinfo : EIATTR_MAXREG_COUNT
	.align		4
        /*008c*/ 	.byte	0x03, 0x1b
        /*008e*/ 	.short	0x00ff


	//----- nvinfo : EIATTR_MERCURY_ISA_VERSION
	.align		4
        /*0090*/ 	.byte	0x03, 0x5f
        /*0092*/ 	.short	0x0101


	//----- nvinfo : EIATTR_VRC_CTA_INIT_COUNT
	.align		4
        /*0094*/ 	.byte	0x02, 0x4a
	.zero		1
	.zero		1


	//----- nvinfo : EIATTR_EXIT_INSTR_OFFSETS
	.align		4
        /*0098*/ 	.byte	0x04, 0x1c
        /*009a*/ 	.short	(.L_113 - .L_112)


	//   ....[0]....
.L_112:
        /*009c*/ 	.word	0x00000070


	//   ....[1]....
        /*00a0*/ 	.word	0x00001a70


	//----- nvinfo : EIATTR_CRS_STACK_SIZE
	.align		4
.L_113:
        /*00a4*/ 	.byte	0x04, 0x1e
        /*00a6*/ 	.short	(.L_115 - .L_114)
.L_114:
        /*00a8*/ 	.word	0x00000000


	//----- nvinfo : EIATTR_CBANK_PARAM_SIZE
	.align		4
.L_115:
        /*00ac*/ 	.byte	0x03, 0x19
        /*00ae*/ 	.short	0x0040


	//----- nvinfo : EIATTR_PARAM_CBANK
	.align		4
        /*00b0*/ 	.byte	0x04, 0x0a
        /*00b2*/ 	.short	(.L_117 - .L_116)
	.align		4
.L_116:
        /*00b4*/ 	.word	index@(.nv.constant0._Z14clusterCheckeriPiS_PtPfS1_PhPb)
        /*00b8*/ 	.short	0x0380
        /*00ba*/ 	.short	0x0040


	//----- nvinfo : EIATTR_SW_WAR
	.align		4
.L_117:
        /*00bc*/ 	.byte	0x04, 0x36
        /*00be*/ 	.short	(.L_119 - .L_118)
.L_118:
        /*00c0*/ 	.word	0x00000008
.L_119:


//--------------------- .nv.callgraph             --------------------------
	.section	.nv.callgraph,"",@"SHT_CUDA_CALLGRAPH"
	.align	4
	.sectionentsize	8
	.align		4
        /*0000*/ 	.word	0x00000000
	.align		4
        /*0004*/ 	.word	0xffffffff
	.align		4
        /*0008*/ 	.word	0x00000000
	.align		4
        /*000c*/ 	.word	0xfffffffe
	.align		4
        /*0010*/ 	.word	0x00000000
	.align		4
        /*0014*/ 	.word	0xfffffffd
	.align		4
        /*0018*/ 	.word	0x00000000
	.align		4
        /*001c*/ 	.word	0xfffffffc


//--------------------- .text._Z16getNCSeedStrips1iPKtPiS1_ --------------------------
	.section	.text._Z16getNCSeedStrips1iPKtPiS1_,"ax",@progbits
	.align	128
        .global         _Z16getNCSeedStrips1iPKtPiS1_
        .type           _Z16getNCSeedStrips1iPKtPiS1_,@function
        .size           _Z16getNCSeedStrips1iPKtPiS1_,(.L_x_81 - _Z16getNCSeedStrips1iPKtPiS1_)
        .other          _Z16getNCSeedStrips1iPKtPiS1_,@"STO_CUDA_ENTRY STV_DEFAULT"
_Z16getNCSeedStrips1iPKtPiS1_:
.text._Z16getNCSeedStrips1iPKtPiS1_:
[----:B------:R-:W-:Y:S01]  /*0000*/  LDC R1, c[0x0][0x37c] ;  /* 0x0000df00ff017b82 */ /* 0x000fe20000000800 */
[----:B------:R-:W0:Y:S07]  /*0010*/  S2R R0, SR_TID.X ;  /* 0x0000000000007919 */ /* 0x000e2e0000002100 */
[----:B------:R-:W0:Y:S01]  /*0020*/  S2UR UR6, SR_CTAID.X ;  /* 0x00000000000679c3 */ /* 0x000e220000002500 */
[----:B------:R-:W1:Y:S01]  /*0030*/  LDCU.64 UR4, c[0x0][0x358] ;  /* 0x00006b00ff0477ac */ /* 0x000e620008000a00 */
[----:B------:R-:W2:Y:S06]  /*0040*/  LDCU UR7, c[0x0][0x380] ;  /* 0x00007000ff0777ac */ /* 0x000eac0008000800 */
[----:B------:R-:W0:Y:S02]  /*0050*/  LDC R13, c[0x0][0x360] ;  /* 0x0000d800ff0d7b82 */ /* 0x000e240000000800 */
[----:B0-----:R-:W-:-:S05]  /*0060*/  IMAD R0, R13, UR6, R0 ;  /* 0x000000060d007c24 */ /* 0x001fca000f8e0200 */
[----:B------:R-:W-:-:S13]  /*0070*/  ISETP.NE.AND P0, PT, R0, RZ, PT ;  /* 0x000000ff0000720c */ /* 0x000fda0003f05270 */
[----:B-12---:R-:W-:Y:S05]  /*0080*/  @!P0 BRA `(.L_x_0) ;  /* 0x0000000000908947 */ /* 0x006fea0003800000 */
[----:B------:R-:W0:Y:S02]  /*0090*/  LDCU UR6, c[0x0][0x380] ;  /* 0x00007000ff0677ac */ /* 0x000e240008000800 */
[----:B0-----:R-:W-:-:S13]  /*00a0*/  ISETP.GE.U32.AND P0, PT, R0, UR6, PT ;  /* 0x0000000600007c0c */ /* 0x001fda000bf06070 */
[----:B------:R-:W-:Y:S05]  /*00b0*/  @P0 EXIT ;  /* 0x000000000000094d */ /* 0x000fea0003800000 */
[----:B------:R-:W0:Y:S01]  /*00c0*/  LDC.64 R2, c[0x0][0x390] ;  /* 0x0000e400ff027b82 */ /* 0x000e220000000a00 */
[----:B------:R-:W1:Y:S07]  /*00d0*/  LDCU UR6, c[0x0][0x370] ;  /* 0x00006e00ff0677ac */ /* 0x000e6e0008000800 */
[----:B------:R-:W2:Y:S08]  /*00e0*/  LDC.64 R4, c[0x0][0x388] ;  /* 0x0000e200ff047b82 */ /* 0x000eb00000000a00 */
[----:B------:R-:W3:Y:S01]  /*00f0*/  LDC.64 R6, c[0x0][0x398] ;  /* 0x0000e600ff067b82 */ /* 0x000ee20000000a00 */
[----:B-1----:R-:W-:-:S07]  /*0100*/  IMAD R13, R13, UR6, RZ ;  /* 0x000000060d0d7c24 */ /* 0x002fce000f8e02ff */
.L_x_5:
[----:B0-----:R-:W-:-:S06]  /*0110*/  IMAD.WIDE.U32 R8, R0, 0x4, R2 ;  /* 0x0000000400087825 */ /* 0x001fcc00078e0002 */
[----:B------:R-:W4:Y:S01]  /*0120*/  LDG.E R8, desc[UR4][R8.64] ;  /* 0x0000000408087981 */ /* 0x000f22000c1e1900 */
[----:B------:R-:W-:Y:S01]  /*0130*/  BSSY.RECONVERGENT B0, `(.L_x_1) ;  /* 0x0000015000007945 */ /* 0x000fe20003800200 */
[----:B----4-:R-:W-:-:S13]  /*0140*/  ISETP.NE.AND P0, PT, R8, 0x1, PT ;  /* 0x000000010800780c */ /* 0x010fda0003f05270 */
[----:B------:R-:W-:Y:S05]  /*0150*/  @P0 BRA `(.L_x_2) ;  /* 0x0000000000480947 */ /* 0x000fea0003800000 */
[C---:B------:R-:W-:Y:S01]  /*0160*/  IADD3 R15, PT, PT, R0.reuse, -0x1, RZ ;  /* 0xffffffff000f7810 */ /* 0x040fe20007ffe0ff */
[----:B--2---:R-:W-:-:S04]  /*0170*/  IMAD.WIDE.U32 R8, R0, 0x2, R4 ;  /* 0x0000000200087825 */ /* 0x004fc800078e0004 */
[----:B------:R-:W-:Y:S02]  /*0180*/  IMAD.WIDE.U32 R10, R15, 0x2, R4 ;  /* 0x000000020f0a7825 */ /* 0x000fe400078e0004 */
[----:B------:R-:W2:Y:S04]  /*0190*/  LDG.E.U16 R8, desc[UR4][R8.64] ;  /* 0x0000000408087981 */ /* 0x000ea8000c1e1500 */
[----:B------:R-:W2:Y:S01]  /*01a0*/  LDG.E.U16 R11, desc[UR4][R10.64] ;  /* 0x000000040a0b7981 */ /* 0x000ea2000c1e1500 */
[----:B------:R-:W-:Y:S01]  /*01b0*/  BSSY.RELIABLE B1, `(.L_x_3) ;  /* 0x0000009000017945 */ /* 0x000fe20003800100 */
[----:B--2---:R-:W-:-:S04]  /*01c0*/  IADD3 R12, PT, PT, R8, -R11, RZ ;  /* 0x8000000b080c7210 */ /* 0x004fc80007ffe0ff */
[----:B------:R-:W-:-:S13]  /*01d0*/  ISETP.NE.AND P0, PT, R12, 0x1, PT ;  /* 0x000000010c00780c */ /* 0x000fda0003f05270 */
[----:B------:R-:W-:Y:S05]  /*01e0*/  @P0 BRA `(.L_x_4) ;  /* 0x0000000000140947 */ /* 0x000fea0003800000 */
[----:B------:R-:W-:-:S06]  /*01f0*/  IMAD.WIDE.U32 R8, R15, 0x4, R2 ;  /* 0x000000040f087825 */ /* 0x000fcc00078e0002 */
[----:B------:R-:W2:Y:S02]  /*0200*/  LDG.E R8, desc[UR4][R8.64] ;  /* 0x0000000408087981 */ /* 0x000ea4000c1e1900 */
[----:B--2---:R-:W-:-:S13]  /*0210*/  ISETP.NE.AND P0, PT, R8, RZ, PT ;  /* 0x000000ff0800720c */ /* 0x004fda0003f05270 */
[----:B------:R-:W-:Y:S05]  /*0220*/  @P0 BREAK.RELIABLE B1 ;  /* 0x0000000000010942 */ /* 0x000fea0003800100 */
[----:B------:R-:W-:Y:S05]  /*0230*/  @P0 BRA `(.L_x_2) ;  /* 0x0000000000100947 */ /* 0x000fea0003800000 */
.L_x_4:
[----:B------:R-:W-:Y:S05]  /*0240*/  BSYNC.RELIABLE B1 ;  /* 0x0000000000017941 */ /* 0x000fea0003800100 */
.L_x_3:
[----:B------:R-:W-:Y:S02]  /*0250*/  HFMA2 R11, -RZ, RZ, 0, 5.9604644775390625e-08 ;  /* 0x00000001ff0b7431 */ /* 0x000fe400000001ff */
[----:B---3--:R-:W-:-:S05]  /*0260*/  IMAD.WIDE.U32 R8, R0, 0x4, R6 ;  /* 0x0000000400087825 */ /* 0x008fca00078e0006 */
[----:B------:R0:W-:Y:S02]  /*0270*/  STG.E desc[UR4][R8.64], R11 ;  /* 0x0000000b08007986 */ /* 0x0001e4000c101904 */
.L_x_2:
[----:B------:R-:W-:Y:S05]  /*0280*/  BSYNC.RECONVERGENT B0 ;  /* 0x0000000000007941 */ /* 0x000fea0003800200 */
.L_x_1:
[----:B------:R-:W-:-:S04]  /*0290*/  IADD3 R0, PT, PT, R13, R0, RZ ;  /* 0x000000000d007210 */ /* 0x000fc80007ffe0ff */
[----:B------:R-:W-:-:S13]  /*02a0*/  ISETP.GE.U32.AND P0, PT, R0, UR7, PT ;  /* 0x0000000700007c0c */ /* 0x000fda000bf06070 */
[----:B------:R-:W-:Y:S05]  /*02b0*/  @!P0 BRA `(.L_x_5) ;  /* 0xfffffffc00948947 */ /* 0x000fea000383ffff */
[----:B------:R-:W-:Y:S05]  /*02c0*/  EXIT ;  /* 0x000000000000794d */ /* 0x000fea0003800000 */
.L_x_0:
[----:B------:R-:W0:Y:S02]  /*02d0*/  LDC.64 R2, c[0x0][0x390] ;  /* 0x0000e400ff027b82 */ /* 0x000e240000000a00 */
[----:B0-----:R-:W2:Y:S06]  /*02e0*/  LDG.E R3, desc[UR4][R2.64] ;  /* 0x0000000402037981 */ /* 0x001eac000c1e1900 */
[----:B------:R-:W2:Y:S02]  /*02f0*/  LDC.64 R4, c[0x0][0x398] ;  /* 0x0000e600ff047b82 */ /* 0x000ea40000000a00 */
[----:B--2---:R-:W-:Y:S01]  /*0300*/  STG.E desc[UR4][R4.64], R3 ;  /* 0x0000000304007986 */ /* 0x004fe2000c101904 */
[----:B------:R-:W-:Y:S05]  /*0310*/  EXIT ;  /* 0x000000000000794d */ /* 0x000fea0003800000 */
.L_x_6:
[----:B------:R-:W-:-:S00]  /*0320*/  BRA `(.L_x_6) ;  /* 0xfffffffc00fc7947 */ /* 0x000fc0000383ffff */
[----:B------:R-:W-:-:S00]  /*0330*/  NOP ;  /* 0x0000000000007918 */ /* 0x000fc00000000000 */
        /* <DEDUP_REMOVED lines=12> */
.L_x_81:


//--------------------- .text._Z15getNCSeedStripsiPKfPKtS2_PiS3_ --------------------------
	.section	.text._Z15getNCSeedStripsiPKfPKtS2_PiS3_,"ax",@progbits
	.align	128
        .global         _Z15getNCSeedStripsiPKfPKtS2_PiS3_
        .type           _Z15getNCSeedStripsiPKfPKtS2_PiS3_,@function
        .size           _Z15getNCSeedStripsiPKfPKtS2_PiS3_,(.L_x_82 - _Z15getNCSeedStripsiPKfPKtS2_PiS3_)
        .other          _Z15getNCSeedStripsiPKfPKtS2_PiS3_,@"STO_CUDA_ENTRY STV_DEFAULT"
_Z15getNCSeedStripsiPKfPKtS2_PiS3_:
.text._Z15getNCSeedStripsiPKfPKtS2_PiS3_:
[----:B------:R-:W-:Y:S01]  /*0000*/  LDC R1, c[0x0][0x37c] ;  /* 0x0000df00ff017b82 */ /* 0x000fe20000000800 */
[----:B------:R-:W0:Y:S07]  /*0010*/  S2R R0, SR_TID.X ;  /* 0x0000000000007919 */ /* 0x000e2e0000002100 */
[----:B------:R-:W0:Y:S01]  /*0020*/  S2UR UR4, SR_CTAID.X ;  /* 0x00000000000479c3 */ /* 0x000e220000002500 */
[----:B------:R-:W1:Y:S07]  /*0030*/  LDCU UR5, c[0x0][0x380] ;  /* 0x00007000ff0577ac */ /* 0x000e6e0008000800 */
[----:B------:R-:W0:Y:S02]  /*0040*/  LDC R17, c[0x0][0x360] ;  /* 0x0000d800ff117b82 */ /* 0x000e240000000800 */
[----:B0-----:R-:W-:-:S05]  /*0050*/  IMAD R0, R17, UR4, R0 ;  /* 0x0000000411007c24 */ /* 0x001fca000f8e0200 */
[----:B-1----:R-:W-:-:S13]  /*0060*/  ISETP.GE.U32.AND P0, PT, R0, UR5, PT ;  /* 0x0000000500007c0c */ /* 0x002fda000bf06070 */
[----:B------:R-:W-:Y:S05]  /*0070*/  @P0 EXIT ;  /* 0x000000000000094d */ /* 0x000fea0003800000 */
[----:B------:R-:W0:Y:S01]  /*0080*/  LDC.64 R2, c[0x0][0x388] ;  /* 0x0000e200ff027b82 */ /* 0x000e220000000a00 */
[----:B------:R-:W1:Y:S01]  /*0090*/  LDCU UR4, c[0x0][0x370] ;  /* 0x00006e00ff0477ac */ /* 0x000e620008000800 */
[----:B------:R-:W2:Y:S06]  /*00a0*/  LDCU.64 UR6, c[0x0][0x358] ;  /* 0x00006b00ff0677ac */ /* 0x000eac0008000a00 */
[----:B------:R-:W3:Y:S08]  /*00b0*/  LDC.64 R4, c[0x0][0x390] ;  /* 0x0000e400ff047b82 */ /* 0x000ef00000000a00 */
[----:B------:R-:W4:Y:S01]  /*00c0*/  LDC.64 R6, c[0x0][0x3a0] ;  /* 0x0000e800ff067b82 */ /* 0x000f220000000a00 */
[----:B-1----:R-:W-:-:S07]  /*00d0*/  IMAD R17, R17, UR4, RZ ;  /* 0x0000000411117c24 */ /* 0x002fce000f8e02ff */
.L_x_7:
[----:B0-----:R-:W-:-:S06]  /*00e0*/  IMAD.WIDE.U32 R8, R0, 0x4, R2 ;  /* 0x0000000400087825 */ /* 0x001fcc00078e0002 */
[----:B--2---:R-:W2:Y:S01]  /*00f0*/  LDG.E R8, desc[UR6][R8.64] ;  /* 0x0000000608087981 */ /* 0x004ea2000c1e1900 */
[----:B---3--:R-:W-:-:S06]  /*0100*/  IMAD.WIDE.U32 R10, R0, 0x2, R4 ;  /* 0x00000002000a7825 */ /* 0x008fcc00078e0004 */
[----:B------:R-:W3:Y:S01]  /*0110*/  LDG.E.U8 R10, desc[UR6][R10.64] ;  /* 0x000000060a0a7981 */ /* 0x000ee2000c1e1100 */
[----:B--2---:R-:W0:Y:S02]  /*0120*/  F2F.F64.F32 R12, R8 ;  /* 0x00000008000c7310 */ /* 0x004e240000201800 */
[----:B0-----:R-:W-:-:S10]  /*0130*/  DMUL R12, R12, 3 ;  /* 0x400800000c0c7828 */ /* 0x001fd40000000000 */
[----:B------:R-:W0:Y:S02]  /*0140*/  F2I.U32.F64.TRUNC R12, R12 ;  /* 0x0000000c000c7311 */ /* 0x000e24000030d000 */
[----:B01----:R-:W-:-:S04]  /*0150*/  LOP3.LUT R15, R12, 0xff, RZ, 0xc0, !PT ;  /* 0x000000ff0c0f7812 */ /* 0x003fc800078ec0ff */
[----:B---3--:R-:W-:Y:S01]  /*0160*/  ISETP.GT.U32.AND P0, PT, R15, R10, PT ;  /* 0x0000000a0f00720c */ /* 0x008fe20003f04070 */
[----:B----4-:R-:W-:Y:S01]  /*0170*/  IMAD.WIDE.U32 R14, R0, 0x4, R6 ;  /* 0x00000004000e7825 */ /* 0x010fe200078e0006 */
[----:B------:R-:W-:Y:S02]  /*0180*/  IADD3 R0, PT, PT, R17, R0, RZ ;  /* 0x0000000011007210 */ /* 0x000fe40007ffe0ff */
[----:B------:R-:W-:Y:S02]  /*0190*/  SEL R19, RZ, 0x1, P0 ;  /* 0x00000001ff137807 */ /* 0x000fe40000000000 */
[----:B------:R-:W-:-:S03]  /*01a0*/  ISETP.GE.U32.AND P0, PT, R0, UR5, PT ;  /* 0x0000000500007c0c */ /* 0x000fc6000bf06070 */
[----:B------:R1:W-:Y:S10]  /*01b0*/  STG.E desc[UR6][R14.64], R19 ;  /* 0x000000130e007986 */ /* 0x0003f4000c101906 */
[----:B------:R-:W-:Y:S05]  /*01c0*/  @!P0 BRA `(.L_x_7) ;  /* 0xfffffffc00c48947 */ /* 0x000fea000383ffff */
[----:B------:R-:W-:Y:S05]  /*01d0*/  EXIT ;  /* 0x000000000000794d */ /* 0x000fea0003800000 */
.L_x_8:
        /* <DEDUP_REMOVED lines=10> */
.L_x_82:


//--------------------- .text._Z13findBoundriesiiPiPfPtS_S_S1_S0_ --------------------------
	.section	.text._Z13findBoundriesiiPiPfPtS_S_S1_S0_,"ax",@progbits
	.align	128
        .global         _Z13findBoundriesiiPiPfPtS_S_S1_S0_
        .type           _Z13findBoundriesiiPiPfPtS_S_S1_S0_,@function
        .size           _Z13findBoundriesiiPiPfPtS_S_S1_S0_,(.L_x_83 - _Z13findBoundriesiiPiPfPtS_S_S1_S0_)
        .other          _Z13findBoundriesiiPiPfPtS_S_S1_S0_,@"STO_CUDA_ENTRY STV_DEFAULT"
_Z13findBoundriesiiPiPfPtS_S_S1_S0_:
.text._Z13findBoundriesiiPiPfPtS_S_S1_S0_:
        /* <DEDUP_REMOVED lines=8> */
[----:B------:R-:W0:Y:S01]  /*0080*/  LDCU UR4, c[0x0][0x370] ;  /* 0x00006e00ff0477ac */ /* 0x000e220008000800 */
[----:B------:R-:W1:Y:S01]  /*0090*/  LDCU.64 UR6, c[0x0][0x358] ;  /* 0x00006b00ff0677ac */ /* 0x000e620008000a00 */
[----:B------:R-:W2:Y:S01]  /*00a0*/  LDCU UR5, c[0x0][0x380] ;  /* 0x00007000ff0577ac */ /* 0x000ea20008000800 */
[----:B0-----:R-:W-:-:S07]  /*00b0*/  IMAD R7, R7, UR4, RZ ;  /* 0x0000000407077c24 */ /* 0x001fce000f8e02ff */
.L_x_17:
[----:B0-----:R-:W0:Y:S01]  /*00c0*/  LDC.64 R2, c[0x0][0x390] ;  /* 0x0000e400ff027b82 */ /* 0x001e220000000a00 */
[----:B------:R-:W3:Y:S07]  /*00d0*/  LDCU UR4, c[0x0][0x384] ;  /* 0x00007080ff0477ac */ /* 0x000eee0008000800 */
[----:B-1----:R-:W4:Y:S08]  /*00e0*/  LDC.64 R10, c[0x0][0x388] ;  /* 0x0000e200ff0a7b82 */ /* 0x002f300000000a00 */
[----:B------:R-:W5:Y:S01]  /*00f0*/  LDC.64 R8, c[0x0][0x3a0] ;  /* 0x0000e800ff087b82 */ /* 0x000f620000000a00 */
[----:B0-----:R-:W-:-:S07]  /*0100*/  IMAD.WIDE.U32 R2, R0, 0x4, R2 ;  /* 0x0000000400027825 */ /* 0x001fce00078e0002 */
[----:B------:R-:W0:Y:S01]  /*0110*/  LDC.64 R4, c[0x0][0x3a8] ;  /* 0x0000ea00ff047b82 */ /* 0x000e220000000a00 */
[----:B-1----:R1:W-:Y:S01]  /*0120*/  STG.E desc[UR6][R2.64], RZ ;  /* 0x000000ff02007986 */ /* 0x0023e2000c101906 */
[----:B----4-:R-:W-:-:S06]  /*0130*/  IMAD.WIDE.U32 R10, R0, 0x4, R10 ;  /* 0x00000004000a7825 */ /* 0x010fcc00078e000a */
[----:B--2---:R-:W4:Y:S01]  /*0140*/  LDC.64 R12, c[0x0][0x3b8] ;  /* 0x0000ee00ff0c7b82 */ /* 0x004f220000000a00 */
[----:B------:R-:W4:Y:S01]  /*0150*/  LDG.E R11, desc[UR6][R10.64] ;  /* 0x000000060a0b7981 */ /* 0x000f22000c1e1900 */
[----:B-----5:R-:W-:-:S04]  /*0160*/  IMAD.WIDE.U32 R8, R0, 0x4, R8 ;  /* 0x0000000400087825 */ /* 0x020fc800078e0008 */
[----:B0-----:R-:W-:-:S04]  /*0170*/  IMAD.WIDE.U32 R4, R0, 0x4, R4 ;  /* 0x0000000400047825 */ /* 0x001fc800078e0004 */
[C---:B----4-:R-:W-:Y:S01]  /*0180*/  IMAD.WIDE R12, R11.reuse, 0x4, R12 ;  /* 0x000000040b0c7825 */ /* 0x050fe200078e020c */
[----:B------:R1:W-:Y:S04]  /*0190*/  STG.E desc[UR6][R8.64], R11 ;  /* 0x0000000b08007986 */ /* 0x0003e8000c101906 */
[----:B------:R1:W-:Y:S04]  /*01a0*/  STG.E desc[UR6][R4.64], R11 ;  /* 0x0000000b04007986 */ /* 0x0003e8000c101906 */
[----:B------:R-:W4:Y:S04]  /*01b0*/  LDG.E R12, desc[UR6][R12.64] ;  /* 0x000000060c0c7981 */ /* 0x000f28000c1e1900 */
[----:B------:R-:W4:Y:S01]  /*01c0*/  LDG.E R15, desc[UR6][R2.64] ;  /* 0x00000006020f7981 */ /* 0x000f22000c1e1900 */
[----:B------:R-:W-:Y:S01]  /*01d0*/  ISETP.GE.AND P0, PT, R11, 0x1, PT ;  /* 0x000000010b00780c */ /* 0x000fe20003f06270 */
[----:B------:R-:W-:Y:S01]  /*01e0*/  BSSY.RECONVERGENT B0, `(.L_x_9) ;  /* 0x000002c000007945 */ /* 0x000fe20003800200 */
[----:B------:R-:W-:-:S04]  /*01f0*/  IADD3 R0, PT, PT, R7, R0, RZ ;  /* 0x0000000007007210 */ /* 0x000fc80007ffe0ff */
[----:B---3--:R-:W-:Y:S01]  /*0200*/  ISETP.GE.U32.AND P1, PT, R0, UR4, PT ;  /* 0x0000000400007c0c */ /* 0x008fe2000bf26070 */
[----:B----4-:R-:W-:-:S05]  /*0210*/  FFMA R15, R12, R12, R15 ;  /* 0x0000000c0c0f7223 */ /* 0x010fca000000000f */
[----:B------:R1:W-:Y:S01]  /*0220*/  STG.E desc[UR6][R2.64], R15 ;  /* 0x0000000f02007986 */ /* 0x0003e2000c101906 */
[----:B------:R-:W-:Y:S06]  /*0230*/  @!P0 BRA `(.L_x_10) ;  /* 0x0000000000988947 */ /* 0x000fec0003800000 */
[----:B------:R-:W3:Y:S01]  /*0240*/  LDG.E R6, desc[UR6][R8.64] ;  /* 0x0000000608067981 */ /* 0x000ee2000c1e1900 */
[----:B-1----:R-:W3:Y:S02]  /*0250*/  LDC.64 R14, c[0x0][0x398] ;  /* 0x0000e600ff0e7b82 */ /* 0x002ee40000000a00 */
[----:B---3--:R-:W-:-:S04]  /*0260*/  IMAD.WIDE R12, R6, 0x2, R14 ;  /* 0x00000002060c7825 */ /* 0x008fc800078e020e */
[----:B------:R-:W-:Y:S02]  /*0270*/  IMAD.WIDE R14, R11, 0x2, R14 ;  /* 0x000000020b0e7825 */ /* 0x000fe400078e020e */
[----:B------:R-:W3:Y:S04]  /*0280*/  LDG.E.U16 R12, desc[UR6][R12.64] ;  /* 0x000000060c0c7981 */ /* 0x000ee8000c1e1500 */
[----:B------:R-:W3:Y:S02]  /*0290*/  LDG.E.U16 R15, desc[UR6][R14.64+-0x2] ;  /* 0xfffffe060e0f7981 */ /* 0x000ee4000c1e1500 */
[----:B---3--:R-:W-:-:S04]  /*02a0*/  IADD3 R10, PT, PT, -R12, R15, RZ ;  /* 0x0000000f0c0a7210 */ /* 0x008fc80007ffe1ff */
[----:B------:R-:W-:-:S04]  /*02b0*/  ISETP.GE.AND P0, PT, R10, -0x1, PT ;  /* 0xffffffff0a00780c */ /* 0x000fc80003f06270 */
[----:B------:R-:W-:-:S13]  /*02c0*/  ISETP.GE.U32.OR P0, PT, R15, R12, !P0 ;  /* 0x0000000c0f00720c */ /* 0x000fda0004706470 */
[----:B------:R-:W-:Y:S05]  /*02d0*/  @P0 BRA `(.L_x_10) ;  /* 0x0000000000700947 */ /* 0x000fea0003800000 */
[----:B------:R-:W-:-:S07]  /*02e0*/  MOV R10, R11 ;  /* 0x0000000b000a7202 */ /* 0x000fce0000000f00 */
.L_x_11:
[----:B------:R-:W0:Y:S08]  /*02f0*/  LDC.64 R12, c[0x0][0x3b8] ;  /* 0x0000ee00ff0c7b82 */ /* 0x000e300000000a00 */
[----:B------:R-:W1:Y:S01]  /*0300*/  LDC.64 R14, c[0x0][0x3b0] ;  /* 0x0000ec00ff0e7b82 */ /* 0x000e620000000a00 */
[----:B0-----:R-:W-:-:S06]  /*0310*/  IMAD.WIDE R12, R10, 0x4, R12 ;  /* 0x000000040a0c7825 */ /* 0x001fcc00078e020c */
[----:B------:R-:W3:Y:S01]  /*0320*/  LDG.E R13, desc[UR6][R12.64+-0x4] ;  /* 0xfffffc060c0d7981 */ /* 0x000ee2000c1e1900 */
[----:B-1----:R-:W-:-:S06]  /*0330*/  IMAD.WIDE R14, R10, 0x2, R14 ;  /* 0x000000020a0e7825 */ /* 0x002fcc00078e020e */
[----:B------:R-:W4:Y:S01]  /*0340*/  LDG.E.U8 R14, desc[UR6][R14.64+-0x2] ;  /* 0xfffffe060e0e7981 */ /* 0x000f22000c1e1100 */
[----:B---3--:R-:W0:Y:S02]  /*0350*/  F2F.F64.F32 R16, R13 ;  /* 0x0000000d00107310 */ /* 0x008e240000201800 */
[----:B0-----:R-:W-:-:S10]  /*0360*/  DADD R16, R16, R16 ;  /* 0x0000000010107229 */ /* 0x001fd40000000010 */
[----:B------:R-:W0:Y:S02]  /*0370*/  F2I.U32.F64.TRUNC R16, R16 ;  /* 0x0000001000107311 */ /* 0x000e24000030d000 */
[----:B0-----:R-:W-:-:S04]  /*0380*/  LOP3.LUT R19, R16, 0xff, RZ, 0xc0, !PT ;  /* 0x000000ff10137812 */ /* 0x001fc800078ec0ff */
[----:B----4-:R-:W-:-:S13]  /*0390*/  ISETP.GT.U32.AND P0, PT, R19, R14, PT ;  /* 0x0000000e1300720c */ /* 0x010fda0003f04070 */
[----:B------:R-:W-:-:S05]  /*03a0*/  @!P0 IADD3 R19, PT, PT, R6, -0x1, RZ ;  /* 0xffffffff06138810 */ /* 0x000fca0007ffe0ff */
[----:B------:R0:W-:Y:S04]  /*03b0*/  @!P0 STG.E desc[UR6][R8.64], R19 ;  /* 0x0000001308008986 */ /* 0x0001e8000c101906 */
[----:B------:R-:W3:Y:S02]  /*03c0*/  @!P0 LDG.E R6, desc[UR6][R2.64] ;  /* 0x0000000602068981 */ /* 0x000ee4000c1e1900 */
[----:B---3--:R-:W-:Y:S02]  /*03d0*/  @!P0 FFMA R21, R13, R13, R6 ;  /* 0x0000000d0d158223 */ /* 0x008fe40000000006 */
[----:B------:R-:W1:Y:S03]  /*03e0*/  LDC.64 R12, c[0x0][0x398] ;  /* 0x0000e600ff0c7b82 */ /* 0x000e660000000a00 */
[----:B------:R0:W-:Y:S04]  /*03f0*/  @!P0 STG.E desc[UR6][R2.64], R21 ;  /* 0x0000001502008986 */ /* 0x0001e8000c101906 */
[----:B------:R-:W3:Y:S01]  /*0400*/  LDG.E R6, desc[UR6][R8.64] ;  /* 0x0000000608067981 */ /* 0x000ee2000c1e1900 */
[----:B------:R-:W-:-:S04]  /*0410*/  VIADD R10, R10, 0xffffffff ;  /* 0xffffffff0a0a7836 */ /* 0x000fc80000000000 */
[----:B-1----:R-:W-:-:S06]  /*0420*/  IMAD.WIDE R14, R10, 0x2, R12 ;  /* 0x000000020a0e7825 */ /* 0x002fcc00078e020c */
[----:B------:R-:W4:Y:S01]  /*0430*/  LDG.E.U16 R15, desc[UR6][R14.64+-0x2] ;  /* 0xfffffe060e0f7981 */ /* 0x000f22000c1e1500 */
[----:B---3--:R-:W-:-:S06]  /*0440*/  IMAD.WIDE R12, R6, 0x2, R12 ;  /* 0x00000002060c7825 */ /* 0x008fcc00078e020c */
[----:B------:R-:W4:Y:S02]  /*0450*/  LDG.E.U16 R12, desc[UR6][R12.64] ;  /* 0x000000060c0c7981 */ /* 0x000f24000c1e1500 */
[----:B----4-:R-:W-:-:S04]  /*0460*/  IADD3 R16, PT, PT, -R12, R15, RZ ;  /* 0x0000000f0c107210 */ /* 0x010fc80007ffe1ff */
[----:B------:R-:W-:-:S04]  /*0470*/  ISETP.GE.AND P0, PT, R16, -0x1, PT ;  /* 0xffffffff1000780c */ /* 0x000fc80003f06270 */
[----:B------:R-:W-:-:S13]  /*0480*/  ISETP.GE.U32.OR P0, PT, R15, R12, !P0 ;  /* 0x0000000c0f00720c */ /* 0x000fda0004706470 */
[----:B0-----:R-:W-:Y:S05]  /*0490*/  @!P0 BRA `(.L_x_11) ;  /* 0xfffffffc00948947 */ /* 0x001fea000383ffff */
.L_x_10:
[----:B--2---:R-:W-:Y:S05]  /*04a0*/  BSYNC.RECONVERGENT B0 ;  /* 0x0000000000007941 */ /* 0x004fea0003800200 */
.L_x_9:
[----:B------:R-:W0:Y:S01]  /*04b0*/  LDCU UR4, c[0x0][0x380] ;  /* 0x00007000ff0477ac */ /* 0x000e220008000800 */
[----:B-1----:R-:W-:Y:S01]  /*04c0*/  IADD3 R15, PT, PT, R11, 0x1, RZ ;  /* 0x000000010b0f7810 */ /* 0x002fe20007ffe0ff */
[----:B------:R-:W-:Y:S03]  /*04d0*/  BSSY.RECONVERGENT B0, `(.L_x_12) ;  /* 0x0000023000007945 */ /* 0x000fe60003800200 */
[----:B0-----:R-:W-:-:S13]  /*04e0*/  ISETP.GE.AND P0, PT, R15, UR4, PT ;  /* 0x000000040f007c0c */ /* 0x001fda000bf06270 */
[----:B------:R-:W-:Y:S05]  /*04f0*/  @P0 BRA `(.L_x_13) ;  /* 0x0000000000800947 */ /* 0x000fea0003800000 */
[----:B------:R-:W0:Y:S08]  /*0500*/  LDC.64 R8, c[0x0][0x398] ;  /* 0x0000e600ff087b82 */ /* 0x000e300000000a00 */
[----:B------:R-:W1:Y:S08]  /*0510*/  LDC.64 R10, c[0x0][0x3b0] ;  /* 0x0000ec00ff0a7b82 */ /* 0x000e700000000a00 */
[----:B------:R-:W2:Y:S02]  /*0520*/  LDC.64 R12, c[0x0][0x3b8] ;  /* 0x0000ee00ff0c7b82 */ /* 0x000ea40000000a00 */
.L_x_16:
[----:B0-----:R-:W3:Y:S01]  /*0530*/  LDG.E R17, desc[UR6][R4.64] ;  /* 0x0000000604117981 */ /* 0x001ee2000c1e1900 */
[----:B0-----:R-:W-:-:S06]  /*0540*/  IMAD.WIDE R18, R15, 0x2, R8 ;  /* 0x000000020f127825 */ /* 0x001fcc00078e0208 */
[----:B------:R-:W4:Y:S01]  /*0550*/  LDG.E.U16 R18, desc[UR6][R18.64] ;  /* 0x0000000612127981 */ /* 0x000f22000c1e1500 */
[----:B---3--:R-:W-:-:S06]  /*0560*/  IMAD.WIDE R20, R17, 0x2, R8 ;  /* 0x0000000211147825 */ /* 0x008fcc00078e0208 */
[----:B------:R-:W4:Y:S02]  /*0570*/  LDG.E.U16 R21, desc[UR6][R20.64] ;  /* 0x0000000614157981 */ /* 0x000f24000c1e1500 */
[----:B----4-:R-:W-:-:S05]  /*0580*/  IMAD.IADD R6, R21, 0x1, -R18 ;  /* 0x0000000115067824 */ /* 0x010fca00078e0a12 */
[----:B------:R-:W-:-:S04]  /*0590*/  ISETP.GE.AND P0, PT, R6, -0x1, PT ;  /* 0xffffffff0600780c */ /* 0x000fc80003f06270 */
[----:B------:R-:W-:-:S13]  /*05a0*/  ISETP.GE.U32.OR P0, PT, R21, R18, !P0 ;  /* 0x000000121500720c */ /* 0x000fda0004706470 */
[----:B------:R-:W-:Y:S05]  /*05b0*/  @P0 BRA `(.L_x_13) ;  /* 0x0000000000500947 */ /* 0x000fea0003800000 */
[----:B--2---:R-:W-:-:S06]  /*05c0*/  IMAD.WIDE R18, R15, 0x4, R12 ;  /* 0x000000040f127825 */ /* 0x004fcc00078e020c */
[----:B------:R-:W2:Y:S01]  /*05d0*/  LDG.E R19, desc[UR6][R18.64] ;  /* 0x0000000612137981 */ /* 0x000ea2000c1e1900 */
[----:B-1----:R-:W-:-:S06]  /*05e0*/  IMAD.WIDE R20, R15, 0x2, R10 ;  /* 0x000000020f147825 */ /* 0x002fcc00078e020a */
[----:B------:R-:W3:Y:S01]  /*05f0*/  LDG.E.U8 R20, desc[UR6][R20.64] ;  /* 0x0000000614147981 */ /* 0x000ee2000c1e1100 */
[----:B------:R-:W-:Y:S01]  /*0600*/  BSSY.RECONVERGENT B1, `(.L_x_14) ;  /* 0x000000c000017945 */ /* 0x000fe20003800200 */
[----:B--2---:R-:W0:Y:S02]  /*0610*/  F2F.F64.F32 R22, R19 ;  /* 0x0000001300167310 */ /* 0x004e240000201800 */
[----:B0-----:R-:W-:-:S10]  /*0620*/  DADD R22, R22, R22 ;  /* 0x0000000016167229 */ /* 0x001fd40000000016 */
[----:B------:R-:W0:Y:S02]  /*0630*/  F2I.U32.F64.TRUNC R22, R22 ;  /* 0x0000001600167311 */ /* 0x000e24000030d000 */
[----:B0-----:R-:W-:-:S04]  /*0640*/  LOP3.LUT R25, R22, 0xff, RZ, 0xc0, !PT ;  /* 0x000000ff16197812 */ /* 0x001fc800078ec0ff */
[----:B---3--:R-:W-:-:S13]  /*0650*/  ISETP.GT.U32.AND P0, PT, R25, R20, PT ;  /* 0x000000141900720c */ /* 0x008fda0003f04070 */
[----:B------:R-:W-:Y:S05]  /*0660*/  @P0 BRA `(.L_x_15) ;  /* 0x0000000000140947 */ /* 0x000fea0003800000 */
[----:B------:R-:W-:-:S05]  /*0670*/  IADD3 R17, PT, PT, R17, 0x1, RZ ;  /* 0x0000000111117810 */ /* 0x000fca0007ffe0ff */
[----:B------:R0:W-:Y:S04]  /*0680*/  STG.E desc[UR6][R4.64], R17 ;  /* 0x0000001104007986 */ /* 0x0001e8000c101906 */
[----:B------:R-:W2:Y:S02]  /*0690*/  LDG.E R6, desc[UR6][R2.64] ;  /* 0x0000000602067981 */ /* 0x000ea4000c1e1900 */
[----:B--2---:R-:W-:-:S05]  /*06a0*/  FFMA R19, R19, R19, R6 ;  /* 0x0000001313137223 */ /* 0x004fca0000000006 */
[----:B------:R0:W-:Y:S02]  /*06b0*/  STG.E desc[UR6][R2.64], R19 ;  /* 0x0000001302007986 */ /* 0x0001e4000c101906 */
.L_x_15:
[----:B------:R-:W-:Y:S05]  /*06c0*/  BSYNC.RECONVERGENT B1 ;  /* 0x0000000000017941 */ /* 0x000fea0003800200 */
.L_x_14:
[----:B------:R-:W-:-:S04]  /*06d0*/  IADD3 R15, PT, PT, R15, 0x1, RZ ;  /* 0x000000010f0f7810 */ /* 0x000fc80007ffe0ff */
[----:B------:R-:W-:-:S13]  /*06e0*/  ISETP.NE.AND P0, PT, R15, UR5, PT ;  /* 0x000000050f007c0c */ /* 0x000fda000bf05270 */
[----:B------:R-:W-:Y:S05]  /*06f0*/  @P0 BRA `(.L_x_16) ;  /* 0xfffffffc008c0947 */ /* 0x000fea000383ffff */
.L_x_13:
[----:B------:R-:W-:Y:S05]  /*0700*/  BSYNC.RECONVERGENT B0 ;  /* 0x0000000000007941 */ /* 0x000fea0003800200 */
.L_x_12:
[----:B------:R-:W-:Y:S05]  /*0710*/  @!P1 BRA `(.L_x_17) ;  /* 0xfffffff800689947 */ /* 0x000fea000383ffff */
[----:B------:R-:W-:Y:S05]  /*0720*/  EXIT ;  /* 0x000000000000794d */ /* 0x000fea0003800000 */
.L_x_18:
        /* <DEDUP_REMOVED lines=13> */
.L_x_83:


//--------------------- .text._Z14clusterCheckeriPiS_PtPfS1_PhPb --------------------------
	.section	.text._Z14clusterCheckeriPiS_PtPfS1_PhPb,"ax",@progbits
	.align	128
        .global         _Z14clusterCheckeriPiS_PtPfS1_PhPb
        .type           _Z14clusterCheckeriPiS_PtPfS1_PhPb,@function
        .size           _Z14clusterCheckeriPiS_PtPfS1_PhPb,(.L_x_80 - _Z14clusterCheckeriPiS_PtPfS1_PhPb)
        .other          _Z14clusterCheckeriPiS_PtPfS1_PhPb,@"STO_CUDA_ENTRY STV_DEFAULT"
_Z14clusterCheckeriPiS_PtPfS1_PhPb:
.text._Z14clusterCheckeriPiS_PtPfS1_PhPb:
        /* <DEDUP_REMOVED lines=10> */
[----:B0-----:R-:W-:-:S07]  /*00a0*/  IMAD R5, R5, UR4, RZ ;  /* 0x0000000405057c24 */ /* 0x001fce000f8e02ff */
.L_x_67:
[----:B0-2---:R-:W0:Y:S08]  /*00b0*/  LDC.64 R8, c[0x0][0x388] ;  /* 0x0000e200ff087b82 */ /* 0x005e300000000a00 */
[----:B------:R-:W2:Y:S01]  /*00c0*/  LDC.64 R10, c[0x0][0x390] ;  /* 0x0000e400ff0a7b82 */ /* 0x000ea20000000a00 */
[----:B0-----:R-:W-:-:S05]  /*00d0*/  IMAD.WIDE.U32 R8, R6, 0x4, R8 ;  /* 0x0000000406087825 */ /* 0x001fca00078e0008 */
[----:B-1----:R-:W3:Y:S01]  /*00e0*/  LDG.E R19, desc[UR6][R8.64] ;  /* 0x0000000608137981 */ /* 0x002ee2000c1e1900 */
[----:B--2---:R-:W-:-:S05]  /*00f0*/  IMAD.WIDE.U32 R10, R6, 0x4, R10 ;  /* 0x00000004060a7825 */ /* 0x004fca00078e000a */
[----:B------:R-:W3:Y:S01]  /*0100*/  LDG.E R2, desc[UR6][R10.64] ;  /* 0x000000060a027981 */ /* 0x000ee2000c1e1900 */
[----:B------:R-:W-:Y:S01]  /*0110*/  BSSY.RECONVERGENT B0, `(.L_x_19) ;  /* 0x0000068000007945 */ /* 0x000fe20003800200 */
[----:B------:R-:W-:Y:S02]  /*0120*/  IMAD.MOV.U32 R3, RZ, RZ, RZ ;  /* 0x000000ffff037224 */ /* 0x000fe400078e00ff */
[----:B---3--:R-:W-:-:S05]  /*0130*/  IMAD.IADD R2, R2, 0x1, -R19 ;  /* 0x0000000102027824 */ /* 0x008fca00078e0a13 */
[----:B------:R-:W-:-:S13]  /*0140*/  ISETP.GE.AND P0, PT, R2, RZ, PT ;  /* 0x000000ff0200720c */ /* 0x000fda0003f06270 */
[----:B------:R-:W-:Y:S05]  /*0150*/  @!P0 BRA `(.L_x_20) ;  /* 0x00000004008c8947 */ /* 0x000fea0003800000 */
[C---:B------:R-:W-:Y:S01]  /*0160*/  ISETP.GE.U32.AND P0, PT, R2.reuse, 0xf, PT ;  /* 0x0000000f0200780c */ /* 0x040fe20003f06070 */
[----:B------:R-:W-:Y:S01]  /*0170*/  VIADD R4, R2, 0x1 ;  /* 0x0000000102047836 */ /* 0x000fe20000000000 */
[----:B------:R-:W-:Y:S01]  /*0180*/  BSSY.RECONVERGENT B1, `(.L_x_21) ;  /* 0x0000028000017945 */ /* 0x000fe20003800200 */
[----:B------:R-:W-:Y:S02]  /*0190*/  IMAD.MOV.U32 R0, RZ, RZ, RZ ;  /* 0x000000ffff007224 */ /* 0x000fe400078e00ff */
[----:B------:R-:W-:Y:S01]  /*01a0*/  IMAD.MOV.U32 R3, RZ, RZ, RZ ;  /* 0x000000ffff037224 */ /* 0x000fe200078e00ff */
[----:B------:R-:W-:-:S04]  /*01b0*/  LOP3.LUT R24, R4, 0xf, RZ, 0xc0, !PT ;  /* 0x0000000f04187812 */ /* 0x000fc800078ec0ff */
[----:B------:R-:W-:-:S03]  /*01c0*/  ISETP.NE.AND P1, PT, R24, RZ, PT ;  /* 0x000000ff1800720c */ /* 0x000fc60003f25270 */
[----:B------:R-:W-:Y:S10]  /*01d0*/  @!P0 BRA `(.L_x_22) ;  /* 0x0000000000888947 */ /* 0x000ff40003800000 */
[----:B------:R-:W-:Y:S01]  /*01e0*/  LOP3.LUT R0, R4, 0xfffffff0, RZ, 0xc0, !PT ;  /* 0xfffffff004007812 */ /* 0x000fe200078ec0ff */
[----:B------:R-:W-:Y:S02]  /*01f0*/  IMAD.MOV.U32 R3, RZ, RZ, RZ ;  /* 0x000000ffff037224 */ /* 0x000fe400078e00ff */
[----:B------:R-:W-:Y:S02]  /*0200*/  IMAD.MOV.U32 R7, RZ, RZ, R19 ;  /* 0x000000ffff077224 */ /* 0x000fe400078e0013 */
[----:B------:R-:W-:-:S07]  /*0210*/  IMAD.MOV R10, RZ, RZ, -R0 ;  /* 0x000000ffff0a7224 */ /* 0x000fce00078e0a00 */
.L_x_23:
[----:B------:R-:W0:Y:S02]  /*0220*/  LDC.64 R8, c[0x0][0x398] ;  /* 0x0000e600ff087b82 */ /* 0x000e240000000a00 */
[----:B0-----:R-:W-:-:S05]  /*0230*/  IMAD.WIDE R8, R7, 0x2, R8 ;  /* 0x0000000207087825 */ /* 0x001fca00078e0208 */
[----:B------:R-:W2:Y:S04]  /*0240*/  LDG.E.U16 R20, desc[UR6][R8.64] ;  /* 0x0000000608147981 */ /* 0x000ea8000c1e1500 */
[----:B------:R-:W2:Y:S04]  /*0250*/  LDG.E.U16 R21, desc[UR6][R8.64+0x2] ;  /* 0x0000020608157981 */ /* 0x000ea8000c1e1500 */
[----:B------:R-:W3:Y:S04]  /*0260*/  LDG.E.U16 R26, desc[UR6][R8.64+0x4] ;  /* 0x00000406081a7981 */ /* 0x000ee8000c1e1500 */
[----:B------:R-:W3:Y:S04]  /*0270*/  LDG.E.U16 R25, desc[UR6][R8.64+0x6] ;  /* 0x0000060608197981 */ /* 0x000ee8000c1e1500 */
[----:B------:R-:W4:Y:S04]  /*0280*/  LDG.E.U16 R18, desc[UR6][R8.64+0x8] ;  /* 0x0000080608127981 */ /* 0x000f28000c1e1500 */
[----:B------:R-:W4:Y:S04]  /*0290*/  LDG.E.U16 R17, desc[UR6][R8.64+0xa] ;  /* 0x00000a0608117981 */ /* 0x000f28000c1e1500 */
[----:B------:R-:W5:Y:S04]  /*02a0*/  LDG.E.U16 R16, desc[UR6][R8.64+0xc] ;  /* 0x00000c0608107981 */ /* 0x000f68000c1e1500 */
[----:B------:R-:W5:Y:S04]  /*02b0*/  LDG.E.U16 R15, desc[UR6][R8.64+0xe] ;  /* 0x00000e06080f7981 */ /* 0x000f68000c1e1500 */
[----:B------:R-:W5:Y:S04]  /*02c0*/  LDG.E.U16 R14, desc[UR6][R8.64+0x10] ;  /* 0x00001006080e7981 */ /* 0x000f68000c1e1500 */
[----:B------:R-:W5:Y:S04]  /*02d0*/  LDG.E.U16 R13, desc[UR6][R8.64+0x12] ;  /* 0x00001206080d7981 */ /* 0x000f68000c1e1500 */
[----:B------:R-:W5:Y:S04]  /*02e0*/  LDG.E.U16 R11, desc[UR6][R8.64+0x14] ;  /* 0x00001406080b7981 */ /* 0x000f68000c1e1500 */
[----:B------:R-:W5:Y:S04]  /*02f0*/  LDG.E.U16 R12, desc[UR6][R8.64+0x16] ;  /* 0x00001606080c7981 */ /* 0x000f68000c1e1500 */
[----:B------:R-:W5:Y:S01]  /*0300*/  LDG.E.U16 R22, desc[UR6][R8.64+0x1e] ;  /* 0x00001e0608167981 */ /* 0x000f62000c1e1500 */
[----:B--2---:R-:W-:-:S03]  /*0310*/  IADD3 R23, PT, PT, R21, R3, R20 ;  /* 0x0000000315177210 */ /* 0x004fc60007ffe014 */
[----:B------:R-:W2:Y:S04]  /*0320*/  LDG.E.U16 R21, desc[UR6][R8.64+0x18] ;  /* 0x0000180608157981 */ /* 0x000ea8000c1e1500 */
[----:B------:R-:W2:Y:S04]  /*0330*/  LDG.E.U16 R20, desc[UR6][R8.64+0x1a] ;  /* 0x00001a0608147981 */ /* 0x000ea8000c1e1500 */
[----:B------:R-:W2:Y:S01]  /*0340*/  LDG.E.U16 R3, desc[UR6][R8.64+0x1c] ;  /* 0x00001c0608037981 */ /* 0x000ea2000c1e1500 */
[----:B---3--:R-:W-:Y:S01]  /*0350*/  IADD3 R23, PT, PT, R25, R23, R26 ;  /* 0x0000001719177210 */ /* 0x008fe20007ffe01a */
[----:B------:R-:W-:-:S03]  /*0360*/  VIADD R10, R10, 0x10 ;  /* 0x000000100a0a7836 */ /* 0x000fc60000000000 */
[----:B----4-:R-:W-:Y:S02]  /*0370*/  IADD3 R17, PT, PT, R17, R23, R18 ;  /* 0x0000001711117210 */ /* 0x010fe40007ffe012 */
[----:B------:R-:W-:Y:S02]  /*0380*/  ISETP.NE.AND P0, PT, R10, RZ, PT ;  /* 0x000000ff0a00720c */ /* 0x000fe40003f05270 */
[----:B-----5:R-:W-:-:S04]  /*0390*/  IADD3 R15, PT, PT, R15, R17, R16 ;  /* 0x000000110f0f7210 */ /* 0x020fc80007ffe010 */
[----:B------:R-:W-:-:S04]  /*03a0*/  IADD3 R13, PT, PT, R13, R15, R14 ;  /* 0x0000000f0d0d7210 */ /* 0x000fc80007ffe00e */
[----:B------:R-:W-:Y:S01]  /*03b0*/  IADD3 R11, PT, PT, R12, R13, R11 ;  /* 0x0000000d0c0b7210 */ /* 0x000fe20007ffe00b */
[----:B------:R-:W-:-:S03]  /*03c0*/  VIADD R7, R7, 0x10 ;  /* 0x0000001007077836 */ /* 0x000fc60000000000 */
[----:B--2---:R-:W-:-:S04]  /*03d0*/  IADD3 R11, PT, PT, R20, R11, R21 ;  /* 0x0000000b140b7210 */ /* 0x004fc80007ffe015 */
[----:B------:R-:W-:Y:S01]  /*03e0*/  IADD3 R3, PT, PT, R22, R11, R3 ;  /* 0x0000000b16037210 */ /* 0x000fe20007ffe003 */
[----:B------:R-:W-:Y:S06]  /*03f0*/  @P0 BRA `(.L_x_23) ;  /* 0xfffffffc00880947 */ /* 0x000fec000383ffff */
.L_x_22:
[----:B------:R-:W-:Y:S05]  /*0400*/  BSYNC.RECONVERGENT B1 ;  /* 0x0000000000017941 */ /* 0x000fea0003800200 */
.L_x_21:
[----:B------:R-:W-:Y:S04]  /*0410*/  BSSY.RECONVERGENT B1, `(.L_x_24) ;  /* 0x0000036000017945 */ /* 0x000fe80003800200 */
[----:B------:R-:W-:Y:S05]  /*0420*/  @!P1 BRA `(.L_x_25) ;  /* 0x0000000000d09947 */ /* 0x000fea0003800000 */
[----:B------:R-:W-:Y:S01]  /*0430*/  ISETP.GE.U32.AND P0, PT, R24, 0x8, PT ;  /* 0x000000081800780c */ /* 0x000fe20003f06070 */
[----:B------:R-:W-:Y:S01]  /*0440*/  BSSY.RECONVERGENT B2, `(.L_x_26) ;  /* 0x0000014000027945 */ /* 0x000fe20003800200 */
[----:B------:R-:W-:-:S04]  /*0450*/  LOP3.LUT R17, R4, 0x7, RZ, 0xc0, !PT ;  /* 0x0000000704117812 */ /* 0x000fc800078ec0ff */
[----:B------:R-:W-:-:S07]  /*0460*/  ISETP.NE.AND P1, PT, R17, RZ, PT ;  /* 0x000000ff1100720c */ /* 0x000fce0003f25270 */
[----:B------:R-:W-:Y:S06]  /*0470*/  @!P0 BRA `(.L_x_27) ;  /* 0x0000000000408947 */ /* 0x000fec0003800000 */
[----:B------:R-:W0:Y:S01]  /*0480*/  LDC.64 R8, c[0x0][0x398] ;  /* 0x0000e600ff087b82 */ /* 0x000e220000000a00 */
[----:B------:R-:W-:-:S04]  /*0490*/  IMAD.IADD R7, R19, 0x1, R0 ;  /* 0x0000000113077824 */ /* 0x000fc800078e0200 */
        /* <DEDUP_REMOVED lines=8> */
[----:B------:R-:W5:Y:S01]  /*0520*/  LDG.E.U16 R15, desc[UR6][R8.64+0xe] ;  /* 0x00000e06080f7981 */ /* 0x000f62000c1e1500 */
[----:B------:R-:W-:Y:S01]  /*0530*/  VIADD R0, R0, 0x8 ;  /* 0x0000000800007836 */ /* 0x000fe20000000000 */
[----:B--2---:R-:W-:-:S04]  /*0540*/  IADD3 R7, PT, PT, R7, R3, R10 ;  /* 0x0000000307077210 */ /* 0x004fc80007ffe00a */
[----:B---3--:R-:W-:-:S04]  /*0550*/  IADD3 R7, PT, PT, R11, R7, R12 ;  /* 0x000000070b077210 */ /* 0x008fc80007ffe00c */
[----:B----4-:R-:W-:-:S04]  /*0560*/  IADD3 R7, PT, PT, R13, R7, R14 ;  /* 0x000000070d077210 */ /* 0x010fc80007ffe00e */
[----:B-----5:R-:W-:-:S07]  /*0570*/  IADD3 R3, PT, PT, R15, R7, R16 ;  /* 0x000000070f037210 */ /* 0x020fce0007ffe010 */
.L_x_27:
[----:B------:R-:W-:Y:S05]  /*0580*/  BSYNC.RECONVERGENT B2 ;  /* 0x0000000000027941 */ /* 0x000fea0003800200 */
.L_x_26:
        /* <DEDUP_REMOVED lines=12> */
[----:B------:R-:W3:Y:S01]  /*0650*/  LDG.E.U16 R11, desc[UR6][R8.64+0x6] ;  /* 0x00000606080b7981 */ /* 0x000ee2000c1e1500 */
[----:B------:R-:W-:Y:S01]  /*0660*/  VIADD R0, R0, 0x4 ;  /* 0x0000000400007836 */ /* 0x000fe20000000000 */
[----:B--2---:R-:W-:-:S04]  /*0670*/  IADD3 R3, PT, PT, R7, R3, R10 ;  /* 0x0000000307037210 */ /* 0x004fc80007ffe00a */
[----:B---3--:R-:W-:-:S07]  /*0680*/  IADD3 R3, PT, PT, R11, R3, R12 ;  /* 0x000000030b037210 */ /* 0x008fce0007ffe00c */
.L_x_29:
[----:B------:R-:W-:Y:S05]  /*0690*/  BSYNC.RECONVERGENT B2 ;  /* 0x0000000000027941 */ /* 0x000fea0003800200 */
.L_x_28:
[----:B------:R-:W-:Y:S05]  /*06a0*/  @!P1 BRA `(.L_x_25) ;  /* 0x0000000000309947 */ /* 0x000fea0003800000 */
[----:B------:R-:W0:Y:S01]  /*06b0*/  LDC.64 R8, c[0x0][0x398] ;  /* 0x0000e600ff087b82 */ /* 0x000e220000000a00 */
[----:B------:R-:W-:-:S04]  /*06c0*/  IMAD.IADD R7, R19, 0x1, R0 ;  /* 0x0000000113077824 */ /* 0x000fc800078e0200 */
[----:B0-----:R-:W-:-:S05]  /*06d0*/  IMAD.WIDE R8, R7, 0x2, R8 ;  /* 0x0000000207087825 */ /* 0x001fca00078e0208 */
[----:B------:R-:W2:Y:S01]  /*06e0*/  LDG.E.U16 R0, desc[UR6][R8.64] ;  /* 0x0000000608007981 */ /* 0x000ea2000c1e1500 */
[----:B------:R-:W-:Y:S01]  /*06f0*/  ISETP.NE.AND P0, PT, R4, 0x1, PT ;  /* 0x000000010400780c */ /* 0x000fe20003f05270 */
[----:B--2---:R-:W-:-:S12]  /*0700*/  IMAD.IADD R3, R3, 0x1, R0 ;  /* 0x0000000103037824 */ /* 0x004fd800078e0200 */
[----:B------:R-:W-:Y:S05]  /*0710*/  @!P0 BRA `(.L_x_25) ;  /* 0x0000000000148947 */ /* 0x000fea0003800000 */
[----:B------:R-:W-:Y:S01]  /*0720*/  ISETP.NE.AND P0, PT, R4, 0x2, PT ;  /* 0x000000020400780c */ /* 0x000fe20003f05270 */
[----:B------:R-:W2:-:S12]  /*0730*/  LDG.E.U16 R0, desc[UR6][R8.64+0x2] ;  /* 0x0000020608007981 */ /* 0x000e98000c1e1500 */
[----:B------:R-:W3:Y:S01]  /*0740*/  @P0 LDG.E.U16 R4, desc[UR6][R8.64+0x4] ;  /* 0x0000040608040981 */ /* 0x000ee2000c1e1500 */
[----:B--2---:R-:W-:-:S04]  /*0750*/  IMAD.IADD R3, R3, 0x1, R0 ;  /* 0x0000000103037824 */ /* 0x004fc800078e0200 */
[----:B---3--:R-:W-:-:S07]  /*0760*/  @P0 IMAD.IADD R3, R3, 0x1, R4 ;  /* 0x0000000103030824 */ /* 0x008fce00078e0204 */
.L_x_25:
[----:B------:R-:W-:Y:S05]  /*0770*/  BSYNC.RECONVERGENT B1 ;  /* 0x0000000000017941 */ /* 0x000fea0003800200 */
.L_x_24:
[----:B------:R-:W-:-:S07]  /*0780*/  I2FP.F32.U32 R3, R3 ;  /* 0x0000000300037245 */ /* 0x000fce0000201000 */
.L_x_20:
[----:B------:R-:W-:Y:S05]  /*0790*/  BSYNC.RECONVERGENT B0 ;  /* 0x0000000000007941 */ /* 0x000fea0003800200 */
.L_x_19:
[----:B------:R-:W0:Y:S02]  /*07a0*/  LDC.64 R8, c[0x0][0x3a0] ;  /* 0x0000e800ff087b82 */ /* 0x000e240000000a00 */
[----:B0-----:R-:W-:-:S06]  /*07b0*/  IMAD.WIDE.U32 R8, R6, 0x4, R8 ;  /* 0x0000000406087825 */ /* 0x001fcc00078e0008 */
[----:B------:R-:W2:Y:S01]  /*07c0*/  LDG.E R8, desc[UR6][R8.64] ;  /* 0x0000000608087981 */ /* 0x000ea2000c1e1900 */
[----:B------:R-:W-:Y:S01]  /*07d0*/  FMUL R12, R3, R3 ;  /* 0x00000003030c7220 */ /* 0x000fe20000400000 */
[----:B------:R-:W-:Y:S01]  /*07e0*/  IMAD.MOV.U32 R7, RZ, RZ, 0x41aa3678 ;  /* 0x41aa3678ff077424 */ /* 0x000fe200078e00ff */
[----:B------:R-:W0:Y:S01]  /*07f0*/  FCHK P1, R3, 0.046999998390674591064 ;  /* 0x3d40831203007902 */ /* 0x000e220000020000 */
[----:B------:R-:W-:Y:S01]  /*0800*/  IMAD.MOV.U32 R0, RZ, RZ, 0x3d408312 ;  /* 0x3d408312ff007424 */ /* 0x000fe200078e00ff */
[----:B------:R-:W-:Y:S03]  /*0810*/  BSSY.RECONVERGENT B2, `(.L_x_30) ;  /* 0x000000e000027945 */ /* 0x000fe60003800200 */
[----:B------:R-:W-:-:S03]  /*0820*/  FFMA R0, R7, -R0, 1 ;  /* 0x3f80000007007423 */ /* 0x000fc60000000800 */
[----:B------:R-:W-:Y:S01]  /*0830*/  F2F.F64.F32 R12, R12 ;  /* 0x0000000c000c7310 */ /* 0x000fe20000201800 */
[----:B------:R-:W-:-:S04]  /*0840*/  FFMA R0, R0, R7, 21.2765960693359375 ;  /* 0x41aa367800007423 */ /* 0x000fc80000000007 */
[----:B------:R-:W-:-:S04]  /*0850*/  FFMA R4, R0, R3, RZ ;  /* 0x0000000300047223 */ /* 0x000fc800000000ff */
[----:B------:R-:W-:-:S04]  /*0860*/  FFMA R7, R4, -0.046999998390674591064, R3 ;  /* 0xbd40831204077823 */ /* 0x000fc80000000003 */
[----:B------:R-:W-:Y:S01]  /*0870*/  FFMA R0, R0, R7, R4 ;  /* 0x0000000700007223 */ /* 0x000fe20000000004 */
[----:B--2---:R-:W1:Y:S02]  /*0880*/  F2F.F64.F32 R10, R8 ;  /* 0x00000008000a7310 */ /* 0x004e640000201800 */
[----:B-1----:R-:W-:-:S08]  /*0890*/  DMUL R10, R10, 25 ;  /* 0x403900000a0a7828 */ /* 0x002fd00000000000 */
[----:B------:R-:W-:Y:S01]  /*08a0*/  DSETP.GTU.AND P0, PT, R10, R12, PT ;  /* 0x0000000c0a00722a */ /* 0x000fe20003f0c000 */
[----:B0-----:R-:W-:-:S13]  /*08b0*/  @!P1 BRA `(.L_x_31) ;  /* 0x00000000000c9947 */ /* 0x001fda0003800000 */
[----:B------:R-:W-:Y:S01]  /*08c0*/  IMAD.MOV.U32 R0, RZ, RZ, 0x3d408312 ;  /* 0x3d408312ff007424 */ /* 0x000fe200078e00ff */
[----:B------:R-:W-:-:S07]  /*08d0*/  MOV R8, 0x8f0 ;  /* 0x000008f000087802 */ /* 0x000fce0000000f00 */
[----:B------:R-:W-:Y:S05]  /*08e0*/  CALL.REL.NOINC `($__internal_0_$__cuda_sm3x_div_rn_noftz_f32_slowpath) ;  /* 0x0000001000647944 */ /* 0x000fea0003c00000 */
.L_x_31:
[----:B------:R-:W-:Y:S05]  /*08f0*/  BSYNC.RECONVERGENT B2 ;  /* 0x0000000000027941 */ /* 0x000fea0003800200 */
.L_x_30:
[----:B------:R-:W-:Y:S01]  /*0900*/  FSETP.LEU.OR P0, PT, R0, 1620, P0 ;  /* 0x44ca80000000780b */ /* 0x000fe2000070b400 */
[----:B------:R-:W-:-:S12]  /*0910*/  BSSY.RECONVERGENT B4, `(.L_x_32) ;  /* 0x0000111000047945 */ /* 0x000fd80003800200 */
[----:B------:R-:W-:Y:S05]  /*0920*/  @P0 BRA `(.L_x_33) ;  /* 0x00000010003c0947 */ /* 0x000fea0003800000 */
[----:B------:R-:W-:Y:S01]  /*0930*/  ISETP.GE.AND P0, PT, R2, RZ, PT ;  /* 0x000000ff0200720c */ /* 0x000fe20003f06270 */
[----:B------:R-:W-:-:S12]  /*0940*/  BSSY.RECONVERGENT B3, `(.L_x_34) ;  /* 0x0000108000037945 */ /* 0x000fd80003800200 */
[----:B------:R-:W-:Y:S05]  /*0950*/  @!P0 BRA `(.L_x_35) ;  /* 0x0000001000188947 */ /* 0x000fea0003800000 */
[C---:B------:R-:W-:Y:S01]  /*0960*/  ISETP.GE.U32.AND P0, PT, R2.reuse, 0x3, PT ;  /* 0x000000030200780c */ /* 0x040fe20003f06070 */
[----:B------:R-:W-:Y:S01]  /*0970*/  VIADD R0, R2, 0x1 ;  /* 0x0000000102007836 */ /* 0x000fe20000000000 */
[----:B------:R-:W-:Y:S01]  /*0980*/  BSSY.RECONVERGENT B2, `(.L_x_36) ;  /* 0x0000094000027945 */ /* 0x000fe20003800200 */
[----:B------:R-:W-:-:S03]  /*0990*/  IMAD.MOV.U32 R4, RZ, RZ, RZ ;  /* 0x000000ffff047224 */ /* 0x000fc600078e00ff */
[----:B------:R-:W-:-:S07]  /*09a0*/  LOP3.LUT R2, R0, 0x3, RZ, 0xc0, !PT ;  /* 0x0000000300027812 */ /* 0x000fce00078ec0ff */
[----:B------:R-:W-:Y:S05]  /*09b0*/  @!P0 BRA `(.L_x_37) ;  /* 0x0000000800408947 */ /* 0x000fea0003800000 */
[----:B------:R-:W0:Y:S01]  /*09c0*/  LDC.64 R10, c[0x0][0x398] ;  /* 0x0000e600ff0a7b82 */ /* 0x000e220000000a00 */
[----:B------:R-:W-:Y:S01]  /*09d0*/  LOP3.LUT R4, R0, 0xfffffffc, RZ, 0xc0, !PT ;  /* 0xfffffffc00047812 */ /* 0x000fe200078ec0ff */
[----:B------:R-:W-:-:S06]  /*09e0*/  IMAD.MOV.U32 R21, RZ, RZ, RZ ;  /* 0x000000ffff157224 */ /* 0x000fcc00078e00ff */
[----:B------:R-:W1:Y:S02]  /*09f0*/  LDC.64 R12, c[0x0][0x3a8] ;  /* 0x0000ea00ff0c7b82 */ /* 0x000e640000000a00 */
.L_x_54:
[----:B------:R-:W-:-:S04]  /*0a00*/  IMAD.IADD R17, R19, 0x1, R21 ;  /* 0x0000000113117824 */ /* 0x000fc800078e0215 */
[----:B0-2---:R-:W-:-:S05]  /*0a10*/  IMAD.WIDE R14, R17, 0x2, R10 ;  /* 0x00000002110e7825 */ /* 0x005fca00078e020a */
[----:B------:R-:W2:Y:S01]  /*0a20*/  LDG.E.U16 R3, desc[UR6][R14.64] ;  /* 0x000000060e037981 */ /* 0x000ea2000c1e1500 */
[----:B------:R-:W-:Y:S01]  /*0a30*/  BSSY.RECONVERGENT B5, `(.L_x_38) ;  /* 0x000001a000057945 */ /* 0x000fe20003800200 */
[----:B-1----:R-:W-:Y:S01]  /*0a40*/  IMAD.WIDE R16, R17, 0x4, R12 ;  /* 0x0000000411107825 */ /* 0x002fe200078e020c */
[----:B--2---:R-:W-:-:S04]  /*0a50*/  LOP3.LUT R0, R3, 0xfe, RZ, 0xc0, !PT ;  /* 0x000000fe03007812 */ /* 0x004fc800078ec0ff */
[----:B------:R-:W-:-:S13]  /*0a60*/  ISETP.NE.AND P0, PT, R0, 0xfe, PT ;  /* 0x000000fe0000780c */ /* 0x000fda0003f05270 */
[----:B------:R-:W-:Y:S05]  /*0a70*/  @!P0 BRA `(.L_x_39) ;  /* 0x0000000000548947 */ /* 0x000fea0003800000 */
[----:B------:R-:W2:Y:S01]  /*0a80*/  LDG.E R18, desc[UR6][R16.64] ;  /* 0x0000000610127981 */ /* 0x000ea2000c1e1900 */
[----:B------:R-:W-:Y:S01]  /*0a90*/  LOP3.LUT R3, R3, 0xff, RZ, 0xc0, !PT ;  /* 0x000000ff03037812 */ /* 0x000fe200078ec0ff */
[----:B------:R-:W-:Y:S05]  /*0aa0*/  BSSY.RECONVERGENT B6, `(.L_x_40) ;  /* 0x000000d000067945 */ /* 0x000fea0003800200 */
[----:B------:R-:W0:Y:S08]  /*0ab0*/  I2F.U16 R3, R3 ;  /* 0x0000000300037306 */ /* 0x000e300000101000 */
[----:B--2---:R-:W1:Y:S08]  /*0ac0*/  MUFU.RCP R0, R18 ;  /* 0x0000001200007308 */ /* 0x004e700000001000 */
[----:B0-----:R-:W0:Y:S01]  /*0ad0*/  FCHK P0, R3, R18 ;  /* 0x0000001203007302 */ /* 0x001e220000000000 */
[----:B-1----:R-:W-:-:S04]  /*0ae0*/  FFMA R7, -R18, R0, 1 ;  /* 0x3f80000012077423 */ /* 0x002fc80000000100 */
[----:B------:R-:W-:-:S04]  /*0af0*/  FFMA R0, R0, R7, R0 ;  /* 0x0000000700007223 */ /* 0x000fc80000000000 */
[----:B------:R-:W-:-:S04]  /*0b00*/  FFMA R7, R3, R0, RZ ;  /* 0x0000000003077223 */ /* 0x000fc800000000ff */
[----:B------:R-:W-:-:S04]  /*0b10*/  FFMA R8, -R18, R7, R3 ;  /* 0x0000000712087223 */ /* 0x000fc80000000103 */
[----:B------:R-:W-:Y:S01]  /*0b20*/  FFMA R0, R0, R8, R7 ;  /* 0x0000000800007223 */ /* 0x000fe20000000007 */
[----:B0-----:R-:W-:Y:S06]  /*0b30*/  @!P0 BRA `(.L_x_41) ;  /* 0x00000000000c8947 */ /* 0x001fec0003800000 */
[----:B------:R-:W-:Y:S01]  /*0b40*/  IMAD.MOV.U32 R0, RZ, RZ, R18 ;  /* 0x000000ffff007224 */ /* 0x000fe200078e0012 */
[----:B------:R-:W-:-:S07]  /*0b50*/  MOV R8, 0xb70 ;  /* 0x00000b7000087802 */ /* 0x000fce0000000f00 */
[----:B------:R-:W-:Y:S05]  /*0b60*/  CALL.REL.NOINC `($__internal_0_$__cuda_sm3x_div_rn_noftz_f32_slowpath) ;  /* 0x0000000c00c47944 */ /* 0x000fea0003c00000 */
.L_x_41:
[----:B------:R-:W-:Y:S05]  /*0b70*/  BSYNC.RECONVERGENT B6 ;  /* 0x0000000000067941 */ /* 0x000fea0003800200 */
.L_x_40:
[----:B------:R-:W-:-:S06]  /*0b80*/  FADD R0, R0, 0.5 ;  /* 0x3f00000000007421 */ /* 0x000fcc0000000000 */
[----:B------:R-:W0:Y:S02]  /*0b90*/  F2I.TRUNC.NTZ R0, R0 ;  /* 0x0000000000007305 */ /* 0x000e24000020f100 */
[C---:B0-----:R-:W-:Y:S02]  /*0ba0*/  ISETP.GT.AND P0, PT, R0.reuse, 0x3fe, PT ;  /* 0x000003fe0000780c */ /* 0x041fe40003f04270 */
[----:B------:R-:W-:-:S04]  /*0bb0*/  VIMNMX R3, PT, PT, R0, 0xfe, PT ;  /* 0x000000fe00037848 */ /* 0x000fc80003fe0100 */
[----:B------:R-:W-:-:S07]  /*0bc0*/  SEL R3, R3, 0xffff, !P0 ;  /* 0x0000ffff03037807 */ /* 0x000fce0004000000 */
.L_x_39:
[----:B------:R-:W-:Y:S05]  /*0bd0*/  BSYNC.RECONVERGENT B5 ;  /* 0x0000000000057941 */ /* 0x000fea0003800200 */
.L_x_38:
[----:B------:R-:W0:Y:S01]  /*0be0*/  LDCU UR8, c[0x0][0x380] ;  /* 0x00007000ff0877ac */ /* 0x000e220008000800 */
[----:B------:R-:W1:Y:S01]  /*0bf0*/  LDCU.64 UR4, c[0x0][0x3b0] ;  /* 0x00007600ff0477ac */ /* 0x000e620008000a00 */
[----:B0-----:R-:W-:-:S05]  /*0c00*/  IMAD R23, R21, UR8, R6 ;  /* 0x0000000815177c24 */ /* 0x001fca000f8e0206 */
[----:B-1----:R-:W-:-:S05]  /*0c10*/  IADD3 R8, P0, PT, R23, UR4, RZ ;  /* 0x0000000417087c10 */ /* 0x002fca000ff1e0ff */
[----:B------:R-:W-:-:S05]  /*0c20*/  IMAD.X R9, RZ, RZ, UR5, P0 ;  /* 0x00000005ff097e24 */ /* 0x000fca00080e06ff */
[----:B------:R0:W-:Y:S04]  /*0c30*/  STG.E.U8 desc[UR6][R8.64], R3 ;  /* 0x0000000308007986 */ /* 0x0001e8000c101106 */
[----:B------:R-:W2:Y:S01]  /*0c40*/  LDG.E.U16 R7, desc[UR6][R14.64+0x2] ;  /* 0x000002060e077981 */ /* 0x000ea2000c1e1500 */
[----:B------:R-:W-:Y:S01]  /*0c50*/  BSSY.RECONVERGENT B5, `(.L_x_42) ;  /* 0x000001a000057945 */ /* 0x000fe20003800200 */
[----:B--2---:R-:W-:-:S04]  /*0c60*/  LOP3.LUT R0, R7, 0xfe, RZ, 0xc0, !PT ;  /* 0x000000fe07007812 */ /* 0x004fc800078ec0ff */
[----:B------:R-:W-:-:S13]  /*0c70*/  ISETP.NE.AND P0, PT, R0, 0xfe, PT ;  /* 0x000000fe0000780c */ /* 0x000fda0003f05270 */
[----:B0-----:R-:W-:Y:S05]  /*0c80*/  @!P0 BRA `(.L_x_43) ;  /* 0x0000000000588947 */ /* 0x001fea0003800000 */
        /* <DEDUP_REMOVED lines=15> */
.L_x_45:
[----:B------:R-:W-:Y:S05]  /*0d80*/  BSYNC.RECONVERGENT B6 ;  /* 0x0000000000067941 */ /* 0x000fea0003800200 */
.L_x_44:
[----:B------:R-:W-:-:S06]  /*0d90*/  FADD R0, R0, 0.5 ;  /* 0x3f00000000007421 */ /* 0x000fcc0000000000 */
[----:B------:R-:W0:Y:S02]  /*0da0*/  F2I.TRUNC.NTZ R0, R0 ;  /* 0x0000000000007305 */ /* 0x000e24000020f100 */
[C---:B0-----:R-:W-:Y:S02]  /*0db0*/  ISETP.GT.AND P0, PT, R0.reuse, 0x3fe, PT ;  /* 0x000003fe0000780c */ /* 0x041fe40003f04270 */
[----:B------:R-:W-:-:S04]  /*0dc0*/  VIMNMX R3, PT, PT, R0, 0xfe, PT ;  /* 0x000000fe00037848 */ /* 0x000fc80003fe0100 */
[----:B------:R-:W-:-:S04]  /*0dd0*/  SEL R3, R3, 0xffff, !P0 ;  /* 0x0000ffff03037807 */ /* 0x000fc80004000000 */
[----:B------:R-:W-:-:S07]  /*0de0*/  PRMT R7, R3, 0x7610, R7 ;  /* 0x0000761003077816 */ /* 0x000fce0000000007 */
.L_x_43:
[----:B------:R-:W-:Y:S05]  /*0df0*/  BSYNC.RECONVERGENT B5 ;  /* 0x0000000000057941 */ /* 0x000fea0003800200 */
.L_x_42:
[----:B------:R-:W0:Y:S01]  /*0e00*/  LDCU UR4, c[0x0][0x380] ;  /* 0x00007000ff0477ac */ /* 0x000e220008000800 */
[----:B------:R-:W1:Y:S01]  /*0e10*/  LDCU.64 UR8, c[0x0][0x3b0] ;  /* 0x00007600ff0877ac */ /* 0x000e620008000a00 */
[----:B0-----:R-:W-:-:S05]  /*0e20*/  VIADD R23, R23, UR4 ;  /* 0x0000000417177c36 */ /* 0x001fca0008000000 */
        /* <DEDUP_REMOVED lines=23> */
.L_x_49:
[----:B------:R-:W-:Y:S05]  /*0fa0*/  BSYNC.RECONVERGENT B6 ;  /* 0x0000000000067941 */ /* 0x000fea0003800200 */
.L_x_48:
[----:B------:R-:W-:-:S06]  /*0fb0*/  FADD R0, R0, 0.5 ;  /* 0x3f00000000007421 */ /* 0x000fcc0000000000 */
[----:B------:R-:W0:Y:S02]  /*0fc0*/  F2I.TRUNC.NTZ R0, R0 ;  /* 0x0000000000007305 */ /* 0x000e24000020f100 */
[C---:B0-----:R-:W-:Y:S02]  /*0fd0*/  ISETP.GT.AND P0, PT, R0.reuse, 0x3fe, PT ;  /* 0x000003fe0000780c */ /* 0x041fe40003f04270 */
[----:B------:R-:W-:-:S04]  /*0fe0*/  VIMNMX R3, PT, PT, R0, 0xfe, PT ;  /* 0x000000fe00037848 */ /* 0x000fc80003fe0100 */
[----:B------:R-:W-:-:S07]  /*0ff0*/  SEL R3, R3, 0xffff, !P0 ;  /* 0x0000ffff03037807 */ /* 0x000fce0004000000 */
.L_x_47:
[----:B------:R-:W-:Y:S05]  /*1000*/  BSYNC.RECONVERGENT B5 ;  /* 0x0000000000057941 */ /* 0x000fea0003800200 */
.L_x_46:
        /* <DEDUP_REMOVED lines=26> */
.L_x_53:
[----:B------:R-:W-:Y:S05]  /*11b0*/  BSYNC.RECONVERGENT B6 ;  /* 0x0000000000067941 */ /* 0x000fea0003800200 */
.L_x_52:
[----:B------:R-:W-:-:S06]  /*11c0*/  FADD R0, R0, 0.5 ;  /* 0x3f00000000007421 */ /* 0x000fcc0000000000 */
[----:B------:R-:W0:Y:S02]  /*11d0*/  F2I.TRUNC.NTZ R0, R0 ;  /* 0x0000000000007305 */ /* 0x000e24000020f100 */
[C---:B0-----:R-:W-:Y:S02]  /*11e0*/  ISETP.GT.AND P0, PT, R0.reuse, 0x3fe, PT ;  /* 0x000003fe0000780c */ /* 0x041fe40003f04270 */
[----:B------:R-:W-:-:S04]  /*11f0*/  VIMNMX R3, PT, PT, R0, 0xfe, PT ;  /* 0x000000fe00037848 */ /* 0x000fc80003fe0100 */
[----:B------:R-:W-:-:S04]  /*1200*/  SEL R3, R3, 0xffff, !P0 ;  /* 0x0000ffff03037807 */ /* 0x000fc80004000000 */
[----:B------:R-:W-:-:S07]  /*1210*/  PRMT R15, R3, 0x7610, R15 ;  /* 0x00007610030f7816 */ /* 0x000fce000000000f */
.L_x_51:
[----:B------:R-:W-:Y:S05]  /*1220*/  BSYNC.RECONVERGENT B5 ;  /* 0x0000000000057941 */ /* 0x000fea0003800200 */
.L_x_50:
[----:B------:R-:W0:Y:S01]  /*1230*/  LDCU UR4, c[0x0][0x380] ;  /* 0x00007000ff0477ac */ /* 0x000e220008000800 */
[----:B------:R-:W-:Y:S01]  /*1240*/  VIADD R21, R21, 0x4 ;  /* 0x0000000415157836 */ /* 0x000fe20000000000 */
[----:B------:R-:W1:Y:S01]  /*1250*/  LDCU.64 UR8, c[0x0][0x3b0] ;  /* 0x00007600ff0877ac */ /* 0x000e620008000a00 */
[----:B0-----:R-:W-:-:S05]  /*1260*/  VIADD R8, R23, UR4 ;  /* 0x0000000417087c36 */ /* 0x001fca0008000000 */
[----:B-1----:R-:W-:-:S05]  /*1270*/  IADD3 R8, P0, PT, R8, UR8, RZ ;  /* 0x0000000808087c10 */ /* 0x002fca000ff1e0ff */
[----:B------:R-:W-:Y:S01]  /*1280*/  IMAD.X R9, RZ, RZ, UR9, P0 ;  /* 0x00000009ff097e24 */ /* 0x000fe200080e06ff */
[----:B------:R-:W-:-:S04]  /*1290*/  ISETP.NE.AND P0, PT, R21, R4, PT ;  /* 0x000000041500720c */ /* 0x000fc80003f05270 */
[----:B------:R2:W-:Y:S09]  /*12a0*/  STG.E.U8 desc[UR6][R8.64], R15 ;  /* 0x0000000f08007986 */ /* 0x0005f2000c101106 */
[----:B------:R-:W-:Y:S05]  /*12b0*/  @P0 BRA `(.L_x_54) ;  /* 0xfffffff400d00947 */ /* 0x000fea000383ffff */
.L_x_37:
[----:B------:R-:W-:Y:S05]  /*12c0*/  BSYNC.RECONVERGENT B2 ;  /* 0x0000000000027941 */ /* 0x000fea0003800200 */
.L_x_36:
[----:B------:R-:W-:-:S13]  /*12d0*/  ISETP.NE.AND P0, PT, R2, RZ, PT ;  /* 0x000000ff0200720c */ /* 0x000fda0003f05270 */
[----:B------:R-:W-:Y:S05]  /*12e0*/  @!P0 BRA `(.L_x_35) ;  /* 0x0000000400b48947 */ /* 0x000fea0003800000 */
[----:B------:R-:W0:Y:S01]  /*12f0*/  LDC.64 R12, c[0x0][0x398] ;  /* 0x0000e600ff0c7b82 */ /* 0x000e220000000a00 */
[----:B------:R-:W-:-:S07]  /*1300*/  IMAD.IADD R19, R19, 0x1, R4 ;  /* 0x0000000113137824 */ /* 0x000fce00078e0204 */
[----:B------:R-:W1:Y:S01]  /*1310*/  LDC.64 R10, c[0x0][0x3a8] ;  /* 0x0000ea00ff0a7b82 */ /* 0x000e620000000a00 */
[----:B0-----:R-:W-:-:S05]  /*1320*/  IMAD.WIDE R12, R19, 0x2, R12 ;  /* 0x00000002130c7825 */ /* 0x001fca00078e020c */
[----:B------:R-:W3:Y:S01]  /*1330*/  LDG.E.U16 R3, desc[UR6][R12.64] ;  /* 0x000000060c037981 */ /* 0x000ee2000c1e1500 */
[----:B------:R-:W-:Y:S01]  /*1340*/  BSSY.RECONVERGENT B2, `(.L_x_55) ;  /* 0x000001a000027945 */ /* 0x000fe20003800200 */
[----:B-1----:R-:W-:Y:S01]  /*1350*/  IMAD.WIDE R10, R19, 0x4, R10 ;  /* 0x00000004130a7825 */ /* 0x002fe200078e020a */
[----:B---3--:R-:W-:-:S04]  /*1360*/  LOP3.LUT R0, R3, 0xfe, RZ, 0xc0, !PT ;  /* 0x000000fe03007812 */ /* 0x008fc800078ec0ff */
[----:B------:R-:W-:-:S13]  /*1370*/  ISETP.NE.AND P0, PT, R0, 0xfe, PT ;  /* 0x000000fe0000780c */ /* 0x000fda0003f05270 */
[----:B------:R-:W-:Y:S05]  /*1380*/  @!P0 BRA `(.L_x_56) ;  /* 0x0000000000548947 */ /* 0x000fea0003800000 */
[----:B------:R-:W3:Y:S01]  /*1390*/  LDG.E R14, desc[UR6][R10.64] ;  /* 0x000000060a0e7981 */ /* 0x000ee2000c1e1900 */
[----:B------:R-:W-:Y:S01]  /*13a0*/  LOP3.LUT R3, R3, 0xff, RZ, 0xc0, !PT ;  /* 0x000000ff03037812 */ /* 0x000fe200078ec0ff */
[----:B------:R-:W-:Y:S05]  /*13b0*/  BSSY.RECONVERGENT B5, `(.L_x_57) ;  /* 0x000000d000057945 */ /* 0x000fea0003800200 */
[----:B------:R-:W0:Y:S08]  /*13c0*/  I2F.U16 R3, R3 ;  /* 0x0000000300037306 */ /* 0x000e300000101000 */
[----:B---3--:R-:W1:Y:S08]  /*13d0*/  MUFU.RCP R0, R14 ;  /* 0x0000000e00007308 */ /* 0x008e700000001000 */
[----:B0-----:R-:W0:Y:S01]  /*13e0*/  FCHK P0, R3, R14 ;  /* 0x0000000e03007302 */ /* 0x001e220000000000 */
[----:B-1----:R-:W-:-:S04]  /*13f0*/  FFMA R7, -R14, R0, 1 ;  /* 0x3f8000000e077423 */ /* 0x002fc80000000100 */
[----:B------:R-:W-:-:S04]  /*1400*/  FFMA R0, R0, R7, R0 ;  /* 0x0000000700007223 */ /* 0x000fc80000000000 */
[----:B------:R-:W-:-:S04]  /*1410*/  FFMA R7, R3, R0, RZ ;  /* 0x0000000003077223 */ /* 0x000fc800000000ff */
[----:B--2---:R-:W-:-:S04]  /*1420*/  FFMA R8, -R14, R7, R3 ;  /* 0x000000070e087223 */ /* 0x004fc80000000103 */
[----:B------:R-:W-:Y:S01]  /*1430*/  FFMA R0, R0, R8, R7 ;  /* 0x0000000800007223 */ /* 0x000fe20000000007 */
[----:B0-----:R-:W-:Y:S06]  /*1440*/  @!P0 BRA `(.L_x_58) ;  /* 0x00000000000c8947 */ /* 0x001fec0003800000 */
[----:B------:R-:W-:Y:S01]  /*1450*/  IMAD.MOV.U32 R0, RZ, RZ, R14 ;  /* 0x000000ffff007224 */ /* 0x000fe200078e000e */
[----:B------:R-:W-:-:S07]  /*1460*/  MOV R8, 0x1480 ;  /* 0x0000148000087802 */ /* 0x000fce0000000f00 */
[----:B------:R-:W-:Y:S05]  /*1470*/  CALL.REL.NOINC `($__internal_0_$__cuda_sm3x_div_rn_noftz_f32_slowpath) ;  /* 0x0000000400807944 */ /* 0x000fea0003c00000 */
.L_x_58:
[----:B------:R-:W-:Y:S05]  /*1480*/  BSYNC.RECONVERGENT B5 ;  /* 0x0000000000057941 */ /* 0x000fea0003800200 */
.L_x_57:
[----:B------:R-:W-:-:S06]  /*1490*/  FADD R0, R0, 0.5 ;  /* 0x3f00000000007421 */ /* 0x000fcc0000000000 */
[----:B------:R-:W0:Y:S02]  /*14a0*/  F2I.TRUNC.NTZ R0, R0 ;  /* 0x0000000000007305 */ /* 0x000e24000020f100 */
[C---:B0-----:R-:W-:Y:S02]  /*14b0*/  ISETP.GT.AND P0, PT, R0.reuse, 0x3fe, PT ;  /* 0x000003fe0000780c */ /* 0x041fe40003f04270 */
[----:B------:R-:W-:-:S04]  /*14c0*/  VIMNMX R3, PT, PT, R0, 0xfe, PT ;  /* 0x000000fe00037848 */ /* 0x000fc80003fe0100 */
[----:B------:R-:W-:-:S07]  /*14d0*/  SEL R3, R3, 0xffff, !P0 ;  /* 0x0000ffff03037807 */ /* 0x000fce0004000000 */
.L_x_56:
[----:B------:R-:W-:Y:S05]  /*14e0*/  BSYNC.RECONVERGENT B2 ;  /* 0x0000000000027941 */ /* 0x000fea0003800200 */
.L_x_55:
[----:B------:R-:W0:Y:S01]  /*14f0*/  LDCU UR4, c[0x0][0x380] ;  /* 0x00007000ff0477ac */ /* 0x000e220008000800 */
[----:B------:R-:W2:Y:S01]  /*1500*/  LDCU.64 UR8, c[0x0][0x3b0] ;  /* 0x00007600ff0877ac */ /* 0x000ea20008000a00 */
[----:B0-----:R-:W-:-:S05]  /*1510*/  IMAD R4, R4, UR4, R6 ;  /* 0x0000000404047c24 */ /* 0x001fca000f8e0206 */
[----:B--2---:R-:W-:-:S05]  /*1520*/  IADD3 R8, P0, PT, R4, UR8, RZ ;  /* 0x0000000804087c10 */ /* 0x004fca000ff1e0ff */
[----:B------:R-:W-:Y:S01]  /*1530*/  IMAD.X R9, RZ, RZ, UR9, P0 ;  /* 0x00000009ff097e24 */ /* 0x000fe200080e06ff */
[----:B------:R-:W-:-:S04]  /*1540*/  ISETP.NE.AND P0, PT, R2, 0x1, PT ;  /* 0x000000010200780c */ /* 0x000fc80003f05270 */
[----:B------:R0:W-:Y:S09]  /*1550*/  STG.E.U8 desc[UR6][R8.64], R3 ;  /* 0x0000000308007986 */ /* 0x0001f2000c101106 */
[----:B------:R-:W-:Y:S05]  /*1560*/  @!P0 BRA `(.L_x_35) ;  /* 0x0000000400148947 */ /* 0x000fea0003800000 */
[----:B0-----:R-:W2:Y:S01]  /*1570*/  LDG.E.U16 R3, desc[UR6][R12.64+0x2] ;  /* 0x000002060c037981 */ /* 0x001ea2000c1e1500 */
[----:B------:R-:W-:Y:S01]  /*1580*/  BSSY.RECONVERGENT B2, `(.L_x_59) ;  /* 0x0000019000027945 */ /* 0x000fe20003800200 */
        /* <DEDUP_REMOVED lines=18> */
.L_x_62:
[----:B------:R-:W-:Y:S05]  /*16b0*/  BSYNC.RECONVERGENT B5 ;  /* 0x0000000000057941 */ /* 0x000fea0003800200 */
.L_x_61:
[----:B------:R-:W-:-:S06]  /*16c0*/  FADD R0, R0, 0.5 ;  /* 0x3f00000000007421 */ /* 0x000fcc0000000000 */
[----:B------:R-:W0:Y:S02]  /*16d0*/  F2I.TRUNC.NTZ R0, R0 ;  /* 0x0000000000007305 */ /* 0x000e24000020f100 */
[C---:B0-----:R-:W-:Y:S02]  /*16e0*/  ISETP.GT.AND P0, PT, R0.reuse, 0x3fe, PT ;  /* 0x000003fe0000780c */ /* 0x041fe40003f04270 */
[----:B------:R-:W-:-:S04]  /*16f0*/  VIMNMX R3, PT, PT, R0, 0xfe, PT ;  /* 0x000000fe00037848 */ /* 0x000fc80003fe0100 */
[----:B------:R-:W-:-:S07]  /*1700*/  SEL R3, R3, 0xffff, !P0 ;  /* 0x0000ffff03037807 */ /* 0x000fce0004000000 */
.L_x_60:
[----:B------:R-:W-:Y:S05]  /*1710*/  BSYNC.RECONVERGENT B2 ;  /* 0x0000000000027941 */ /* 0x000fea0003800200 */
.L_x_59:
[----:B------:R-:W0:Y:S01]  /*1720*/  LDCU UR4, c[0x0][0x380] ;  /* 0x00007000ff0477ac */ /* 0x000e220008000800 */
[----:B------:R-:W1:Y:S01]  /*1730*/  LDCU.64 UR8, c[0x0][0x3b0] ;  /* 0x00007600ff0877ac */ /* 0x000e620008000a00 */
[----:B0-----:R-:W-:-:S05]  /*1740*/  VIADD R4, R4, UR4 ;  /* 0x0000000404047c36 */ /* 0x001fca0008000000 */
[----:B-1----:R-:W-:-:S05]  /*1750*/  IADD3 R8, P0, PT, R4, UR8, RZ ;  /* 0x0000000804087c10 */ /* 0x002fca000ff1e0ff */
[----:B------:R-:W-:Y:S01]  /*1760*/  IMAD.X R9, RZ, RZ, UR9, P0 ;  /* 0x00000009ff097e24 */ /* 0x000fe200080e06ff */
[----:B------:R-:W-:-:S04]  /*1770*/  ISETP.NE.AND P0, PT, R2, 0x2, PT ;  /* 0x000000020200780c */ /* 0x000fc80003f05270 */
[----:B------:R1:W-:Y:S09]  /*1780*/  STG.E.U8 desc[UR6][R8.64], R3 ;  /* 0x0000000308007986 */ /* 0x0003f2000c101106 */
[----:B------:R-:W-:Y:S05]  /*1790*/  @!P0 BRA `(.L_x_35) ;  /* 0x0000000000888947 */ /* 0x000fea0003800000 */
[----:B------:R-:W2:Y:S01]  /*17a0*/  LDG.E.U16 R13, desc[UR6][R12.64+0x4] ;  /* 0x000004060c0d7981 */ /* 0x000ea2000c1e1500 */
[----:B------:R-:W-:Y:S01]  /*17b0*/  BSSY.RECONVERGENT B2, `(.L_x_63) ;  /* 0x000001a000027945 */ /* 0x000fe20003800200 */
[----:B--2---:R-:W-:-:S04]  /*17c0*/  LOP3.LUT R0, R13, 0xfe, RZ, 0xc0, !PT ;  /* 0x000000fe0d007812 */ /* 0x004fc800078ec0ff */
[----:B------:R-:W-:-:S13]  /*17d0*/  ISETP.NE.AND P0, PT, R0, 0xfe, PT ;  /* 0x000000fe0000780c */ /* 0x000fda0003f05270 */
[----:B------:R-:W-:Y:S05]  /*17e0*/  @!P0 BRA `(.L_x_64) ;  /* 0x0000000000588947 */ /* 0x000fea0003800000 */
[----:B------:R-:W2:Y:S01]  /*17f0*/  LDG.E R10, desc[UR6][R10.64+0x8] ;  /* 0x000008060a0a7981 */ /* 0x000ea2000c1e1900 */
[----:B-1----:R-:W-:Y:S01]  /*1800*/  LOP3.LUT R3, R13, 0xff, RZ, 0xc0, !PT ;  /* 0x000000ff0d037812 */ /* 0x002fe200078ec0ff */
        /* <DEDUP_REMOVED lines=13> */
.L_x_66:
[----:B------:R-:W-:Y:S05]  /*18e0*/  BSYNC.RECONVERGENT B5 ;  /* 0x0000000000057941 */ /* 0x000fea0003800200 */
.L_x_65:
[----:B------:R-:W-:-:S06]  /*18f0*/  FADD R0, R0, 0.5 ;  /* 0x3f00000000007421 */ /* 0x000fcc0000000000 */
[----:B------:R-:W0:Y:S02]  /*1900*/  F2I.TRUNC.NTZ R0, R0 ;  /* 0x0000000000007305 */ /* 0x000e24000020f100 */
[C---:B0-----:R-:W-:Y:S02]  /*1910*/  ISETP.GT.AND P0, PT, R0.reuse, 0x3fe, PT ;  /* 0x000003fe0000780c */ /* 0x041fe40003f04270 */
[----:B------:R-:W-:-:S04]  /*1920*/  VIMNMX R2, PT, PT, R0, 0xfe, PT ;  /* 0x000000fe00027848 */ /* 0x000fc80003fe0100 */
[----:B------:R-:W-:-:S04]  /*1930*/  SEL R2, R2, 0xffff, !P0 ;  /* 0x0000ffff02027807 */ /* 0x000fc80004000000 */
[----:B------:R-:W-:-:S07]  /*1940*/  PRMT R13, R2, 0x7610, R13 ;  /* 0x00007610020d7816 */ /* 0x000fce000000000d */
.L_x_64:
[----:B------:R-:W-:Y:S05]  /*1950*/  BSYNC.RECONVERGENT B2 ;  /* 0x0000000000027941 */ /* 0x000fea0003800200 */
.L_x_63:
[----:B------:R-:W0:Y:S01]  /*1960*/  LDCU UR4, c[0x0][0x380] ;  /* 0x00007000ff0477ac */ /* 0x000e220008000800 */
[----:B------:R-:W2:Y:S01]  /*1970*/  LDCU.64 UR8, c[0x0][0x3b0] ;  /* 0x00007600ff0877ac */ /* 0x000ea20008000a00 */
[----:B0-----:R-:W-:-:S05]  /*1980*/  VIADD R2, R4, UR4 ;  /* 0x0000000404027c36 */ /* 0x001fca0008000000 */
[----:B--2---:R-:W-:-:S05]  /*1990*/  IADD3 R2, P0, PT, R2, UR8, RZ ;  /* 0x0000000802027c10 */ /* 0x004fca000ff1e0ff */
[----:B-1----:R-:W-:-:S05]  /*19a0*/  IMAD.X R3, RZ, RZ, UR9, P0 ;  /* 0x00000009ff037e24 */ /* 0x002fca00080e06ff */
[----:B------:R3:W-:Y:S03]  /*19b0*/  STG.E.U8 desc[UR6][R2.64], R13 ;  /* 0x0000000d02007986 */ /* 0x0007e6000c101106 */
.L_x_35:
[----:B------:R-:W-:Y:S05]  /*19c0*/  BSYNC.RECONVERGENT B3 ;  /* 0x0000000000037941 */ /* 0x000fea0003800200 */
.L_x_34:
[----:B------:R-:W3:Y:S01]  /*19d0*/  LDCU.64 UR4, c[0x0][0x3b8] ;  /* 0x00007700ff0477ac */ /* 0x000ee20008000a00 */
[----:B------:R-:W-:Y:S01]  /*19e0*/  IMAD.MOV.U32 R0, RZ, RZ, 0x1 ;  /* 0x00000001ff007424 */ /* 0x000fe200078e00ff */
[----:B---3--:R-:W-:-:S05]  /*19f0*/  IADD3 R2, P0, PT, R6, UR4, RZ ;  /* 0x0000000406027c10 */ /* 0x008fca000ff1e0ff */
[----:B01----:R-:W-:-:S05]  /*1a00*/  IMAD.X R3, RZ, RZ, UR5, P0 ;  /* 0x00000005ff037e24 */ /* 0x003fca00080e06ff */
[----:B------:R0:W-:Y:S03]  /*1a10*/  STG.E.U8 desc[UR6][R2.64], R0 ;  /* 0x0000000002007986 */ /* 0x0001e6000c101106 */
.L_x_33:
[----:B------:R-:W-:Y:S05]  /*1a20*/  BSYNC.RECONVERGENT B4 ;  /* 0x0000000000047941 */ /* 0x000fea0003800200 */
.L_x_32:
[----:B------:R-:W1:Y:S01]  /*1a30*/  LDCU UR4, c[0x0][0x380] ;  /* 0x00007000ff0477ac */ /* 0x000e620008000800 */
[----:B------:R-:W-:-:S05]  /*1a40*/  IMAD.IADD R6, R5, 0x1, R6 ;  /* 0x0000000105067824 */ /* 0x000fca00078e0206 */
[----:B-1----:R-:W-:-:S13]  /*1a50*/  ISETP.GE.U32.AND P0, PT, R6, UR4, PT ;  /* 0x0000000406007c0c */ /* 0x002fda000bf06070 */
[----:B------:R-:W-:Y:S05]  /*1a60*/  @!P0 BRA `(.L_x_67) ;  /* 0xffffffe400908947 */ /* 0x000fea000383ffff */
[----:B------:R-:W-:Y:S05]  /*1a70*/  EXIT ;  /* 0x000000000000794d */ /* 0x000fea0003800000 */
        .weak           $__internal_0_$__cuda_sm3x_div_rn_noftz_f32_slowpath
        .type           $__internal_0_$__cuda_sm3x_div_rn_noftz_f32_slowpath,@function
        .size           $__internal_0_$__cuda_sm3x_div_rn_noftz_f32_slowpath,(.L_x_80 - $__internal_0_$__cuda_sm3x_div_rn_noftz_f32_slowpath)
$__internal_0_$__cuda_sm3x_div_rn_noftz_f32_slowpath:
[----:B------:R-:W-:Y:S01]  /*1a80*/  SHF.R.U32.HI R7, RZ, 0x17, R0 ;  /* 0x00000017ff077819 */ /* 0x000fe20000011600 */
[----:B------:R-:W-:Y:S01]  /*1a90*/  BSSY.RECONVERGENT B0, `(.L_x_68) ;  /* 0x0000062000007945 */ /* 0x000fe20003800200 */
[----:B------:R-:W-:Y:S02]  /*1aa0*/  SHF.R.U32.HI R18, RZ, 0x17, R3 ;  /* 0x00000017ff127819 */ /* 0x000fe40000011603 */
[----:B------:R-:W-:Y:S02]  /*1ab0*/  LOP3.LUT R7, R7, 0xff, RZ, 0xc0, !PT ;  /* 0x000000ff07077812 */ /* 0x000fe400078ec0ff */
[----:B------:R-:W-:-:S03]  /*1ac0*/  LOP3.LUT R18, R18, 0xff, RZ, 0xc0, !PT ;  /* 0x000000ff12127812 */ /* 0x000fc600078ec0ff */
[----:B------:R-:W-:Y:S02]  /*1ad0*/  VIADD R20, R7, 0xffffffff ;  /* 0xffffffff07147836 */ /* 0x000fe40000000000 */
[----:B------:R-:W-:-:S03]  /*1ae0*/  VIADD R22, R18, 0xffffffff ;  /* 0xffffffff12167836 */ /* 0x000fc60000000000 */
[----:B------:R-:W-:-:S04]  /*1af0*/  ISETP.GT.U32.AND P1, PT, R20, 0xfd, PT ;  /* 0x000000fd1400780c */ /* 0x000fc80003f24070 */
[----:B------:R-:W-:-:S13]  /*1b00*/  ISETP.GT.U32.OR P1, PT, R22, 0xfd, P1 ;  /* 0x000000fd1600780c */ /* 0x000fda0000f24470 */
[----:B------:R-:W-:Y:S01]  /*1b10*/  @!P1 IMAD.MOV.U32 R9, RZ, RZ, RZ ;  /* 0x000000ffff099224 */ /* 0x000fe200078e00ff */
[----:B------:R-:W-:Y:S06]  /*1b20*/  @!P1 BRA `(.L_x_69) ;  /* 0x00000000005c9947 */ /* 0x000fec0003800000 */
[----:B------:R-:W-:Y:S02]  /*1b30*/  FSETP.GTU.FTZ.AND P1, PT, |R3|, +INF , PT ;  /* 0x7f8000000300780b */ /* 0x000fe40003f3c200 */
[----:B------:R-:W-:-:S04]  /*1b40*/  FSETP.GTU.FTZ.AND P2, PT, |R0|, +INF , PT ;  /* 0x7f8000000000780b */ /* 0x000fc80003f5c200 */
[----:B------:R-:W-:-:S13]  /*1b50*/  PLOP3.LUT P1, PT, P1, P2, PT, 0xf8, 0x8f ;  /* 0x00000000008f781c */ /* 0x000fda0000f25f70 */
[----:B------:R-:W-:Y:S05]  /*1b60*/  @P1 BRA `(.L_x_70) ;  /* 0x00000004004c1947 */ /* 0x000fea0003800000 */
[----:B------:R-:W-:-:S13]  /*1b70*/  LOP3.LUT P1, RZ, R0, 0x7fffffff, R3, 0xc8, !PT ;  /* 0x7fffffff00ff7812 */ /* 0x000fda000782c803 */
[----:B------:R-:W-:Y:S05]  /*1b80*/  @!P1 BRA `(.L_x_71) ;  /* 0x00000004003c9947 */ /* 0x000fea0003800000 */
[C---:B------:R-:W-:Y:S02]  /*1b90*/  FSETP.NEU.FTZ.AND P3, PT, |R3|.reuse, +INF , PT ;  /* 0x7f8000000300780b */ /* 0x040fe40003f7d200 */
[----:B------:R-:W-:Y:S02]  /*1ba0*/  FSETP.NEU.FTZ.AND P2, PT, |R0|, +INF , PT ;  /* 0x7f8000000000780b */ /* 0x000fe40003f5d200 */
[----:B------:R-:W-:-:S11]  /*1bb0*/  FSETP.NEU.FTZ.AND P1, PT, |R3|, +INF , PT ;  /* 0x7f8000000300780b */ /* 0x000fd60003f3d200 */
[----:B------:R-:W-:Y:S05]  /*1bc0*/  @!P2 BRA !P3, `(.L_x_71) ;  /* 0x00000004002ca947 */ /* 0x000fea0005800000 */
[----:B------:R-:W-:-:S04]  /*1bd0*/  LOP3.LUT P3, RZ, R3, 0x7fffffff, RZ, 0xc0, !PT ;  /* 0x7fffffff03ff7812 */ /* 0x000fc8000786c0ff */
[----:B------:R-:W-:-:S13]  /*1be0*/  PLOP3.LUT P2, PT, P2, P3, PT, 0x2f, 0xf2 ;  /* 0x0000000000f2781c */ /* 0x000fda0001746577 */
[----:B------:R-:W-:Y:S05]  /*1bf0*/  @P2 BRA `(.L_x_72) ;  /* 0x0000000400182947 */ /* 0x000fea0003800000 */
[----:B------:R-:W-:-:S04]  /*1c00*/  LOP3.LUT P2, RZ, R0, 0x7fffffff, RZ, 0xc0, !PT ;  /* 0x7fffffff00ff7812 */ /* 0x000fc8000784c0ff */
[----:B------:R-:W-:-:S13]  /*1c10*/  PLOP3.LUT P1, PT, P1, P2, PT, 0x2f, 0xf2 ;  /* 0x0000000000f2781c */ /* 0x000fda0000f24577 */
[----:B------:R-:W-:Y:S05]  /*1c20*/  @P1 BRA `(.L_x_73) ;  /* 0x0000000400001947 */ /* 0x000fea0003800000 */
[----:B------:R-:W-:Y:S02]  /*1c30*/  ISETP.GE.AND P1, PT, R22, RZ, PT ;  /* 0x000000ff1600720c */ /* 0x000fe40003f26270 */
[----:B------:R-:W-:-:S11]  /*1c40*/  ISETP.GE.AND P2, PT, R20, RZ, PT ;  /* 0x000000ff1400720c */ /* 0x000fd60003f46270 */
[----:B------:R-:W-:Y:S02]  /*1c50*/  @P1 IMAD.MOV.U32 R9, RZ, RZ, RZ ;  /* 0x000000ffff091224 */ /* 0x000fe400078e00ff */
[----:B------:R-:W-:Y:S01]  /*1c60*/  @!P1 FFMA R3, R3, 1.84467440737095516160e+19, RZ ;  /* 0x5f80000003039823 */ /* 0x000fe200000000ff */
[----:B------:R-:W-:Y:S02]  /*1c70*/  @!P1 IMAD.MOV.U32 R9, RZ, RZ, -0x40 ;  /* 0xffffffc0ff099424 */ /* 0x000fe400078e00ff */
[----:B------:R-:W-:Y:S02]  /*1c80*/  @!P2 FFMA R0, R0, 1.84467440737095516160e+19, RZ ;  /* 0x5f8000000000a823 */ /* 0x000fe400000000ff */
[----:B------:R-:W-:-:S07]  /*1c90*/  @!P2 VIADD R9, R9, 0x40 ;  /* 0x000000400909a836 */ /* 0x000fce0000000000 */
.L_x_69:
[----:B------:R-:W-:Y:S01]  /*1ca0*/  LEA R25, R7, 0xc0800000, 0x17 ;  /* 0xc080000007197811 */ /* 0x000fe200078eb8ff */
[----:B------:R-:W-:Y:S01]  /*1cb0*/  VIADD R18, R18, 0xffffff81 ;  /* 0xffffff8112127836 */ /* 0x000fe20000000000 */
[----:B------:R-:W-:Y:S03]  /*1cc0*/  BSSY.RECONVERGENT B1, `(.L_x_74) ;  /* 0x0000035000017945 */ /* 0x000fe60003800200 */
[----:B------:R-:W-:Y:S02]  /*1cd0*/  IMAD.IADD R22, R0, 0x1, -R25 ;  /* 0x0000000100167824 */ /* 0x000fe400078e0a19 */
[C---:B------:R-:W-:Y:S01]  /*1ce0*/  IMAD R0, R18.reuse, -0x800000, R3 ;  /* 0xff80000012007824 */ /* 0x040fe200078e0203 */
[----:B------:R-:W-:Y:S01]  /*1cf0*/  IADD3 R18, PT, PT, R18, 0x7f, -R7 ;  /* 0x0000007f12127810 */ /* 0x000fe20007ffe807 */
[----:B------:R-:W0:Y:S01]  /*1d00*/  MUFU.RCP R20, R22 ;  /* 0x0000001600147308 */ /* 0x000e220000001000 */
[----:B------:R-:W-:-:S03]  /*1d10*/  FADD.FTZ R25, -R22, -RZ ;  /* 0x800000ff16197221 */ /* 0x000fc60000010100 */
[----:B------:R-:W-:Y:S02]  /*1d20*/  IMAD.IADD R9, R18, 0x1, R9 ;  /* 0x0000000112097824 */ /* 0x000fe400078e0209 */
[----:B0-----:R-:W-:-:S04]  /*1d30*/  FFMA R27, R20, R25, 1 ;  /* 0x3f800000141b7423 */ /* 0x001fc80000000019 */
[----:B------:R-:W-:-:S04]  /*1d40*/  FFMA R27, R20, R27, R20 ;  /* 0x0000001b141b7223 */ /* 0x000fc80000000014 */
[----:B------:R-:W-:-:S04]  /*1d50*/  FFMA R20, R0, R27, RZ ;  /* 0x0000001b00147223 */ /* 0x000fc800000000ff */
[----:B------:R-:W-:-:S04]  /*1d60*/  FFMA R3, R25, R20, R0 ;  /* 0x0000001419037223 */ /* 0x000fc80000000000 */
[----:B------:R-:W-:-:S04]  /*1d70*/  FFMA R20, R27, R3, R20 ;  /* 0x000000031b147223 */ /* 0x000fc80000000014 */
[----:B------:R-:W-:-:S04]  /*1d80*/  FFMA R25, R25, R20, R0 ;  /* 0x0000001419197223 */ /* 0x000fc80000000000 */
[----:B------:R-:W-:-:S05]  /*1d90*/  FFMA R0, R27, R25, R20 ;  /* 0x000000191b007223 */ /* 0x000fca0000000014 */
[----:B------:R-:W-:-:S04]  /*1da0*/  SHF.R.U32.HI R3, RZ, 0x17, R0 ;  /* 0x00000017ff037819 */ /* 0x000fc80000011600 */
[----:B------:R-:W-:-:S05]  /*1db0*/  LOP3.LUT R18, R3, 0xff, RZ, 0xc0, !PT ;  /* 0x000000ff03127812 */ /* 0x000fca00078ec0ff */
[----:B------:R-:W-:-:S04]  /*1dc0*/  IMAD.IADD R3, R18, 0x1, R9 ;  /* 0x0000000112037824 */ /* 0x000fc800078e0209 */
[----:B------:R-:W-:-:S05]  /*1dd0*/  VIADD R7, R3, 0xffffffff ;  /* 0xffffffff03077836 */ /* 0x000fca0000000000 */
[----:B------:R-:W-:-:S13]  /*1de0*/  ISETP.GE.U32.AND P1, PT, R7, 0xfe, PT ;  /* 0x000000fe0700780c */ /* 0x000fda0003f26070 */
[----:B------:R-:W-:Y:S05]  /*1df0*/  @!P1 BRA `(.L_x_75) ;  /* 0x0000000000809947 */ /* 0x000fea0003800000 */
[----:B------:R-:W-:-:S13]  /*1e00*/  ISETP.GT.AND P1, PT, R3, 0xfe, PT ;  /* 0x000000fe0300780c */ /* 0x000fda0003f24270 */
[----:B------:R-:W-:Y:S05]  /*1e10*/  @P1 BRA `(.L_x_76) ;  /* 0x00000000006c1947 */ /* 0x000fea0003800000 */
[----:B------:R-:W-:-:S13]  /*1e20*/  ISETP.GE.AND P1, PT, R3, 0x1, PT ;  /* 0x000000010300780c */ /* 0x000fda0003f26270 */
[----:B------:R-:W-:Y:S05]  /*1e30*/  @P1 BRA `(.L_x_77) ;  /* 0x0000000000741947 */ /* 0x000fea0003800000 */
[----:B------:R-:W-:Y:S02]  /*1e40*/  ISETP.GE.AND P1, PT, R3, -0x18, PT ;  /* 0xffffffe80300780c */ /* 0x000fe40003f26270 */
[----:B------:R-:W-:-:S11]  /*1e50*/  LOP3.LUT R0, R0, 0x80000000, RZ, 0xc0, !PT ;  /* 0x8000000000007812 */ /* 0x000fd600078ec0ff */
[----:B------:R-:W-:Y:S05]  /*1e60*/  @!P1 BRA `(.L_x_77) ;  /* 0x0000000000689947 */ /* 0x000fea0003800000 */
[-CC-:B------:R-:W-:Y:S01]  /*1e70*/  FFMA.RZ R7, R27, R25.reuse, R20.reuse ;  /* 0x000000191b077223 */ /* 0x180fe2000000c014 */
[----:B------:R-:W-:Y:S02]  /*1e80*/  VIADD R18, R3, 0x20 ;  /* 0x0000002003127836 */ /* 0x000fe40000000000 */
[CCC-:B------:R-:W-:Y:S01]  /*1e90*/  FFMA.RP R9, R27.reuse, R25.reuse, R20.reuse ;  /* 0x000000191b097223 */ /* 0x1c0fe20000008014 */
[----:B------:R-:W-:Y:S01]  /*1ea0*/  FFMA.RM R20, R27, R25, R20 ;  /* 0x000000191b147223 */ /* 0x000fe20000004014 */
[----:B------:R-:W-:Y:S02]  /*1eb0*/  ISETP.NE.AND P3, PT, R3, RZ, PT ;  /* 0x000000ff0300720c */ /* 0x000fe40003f65270 */
[----:B------:R-:W-:Y:S02]  /*1ec0*/  LOP3.LUT R7, R7, 0x7fffff, RZ, 0xc0, !PT ;  /* 0x007fffff07077812 */ /* 0x000fe400078ec0ff */
[----:B------:R-:W-:Y:S01]  /*1ed0*/  ISETP.NE.AND P2, PT, R3, RZ, PT ;  /* 0x000000ff0300720c */ /* 0x000fe20003f45270 */
[----:B------:R-:W-:Y:S01]  /*1ee0*/  IMAD.MOV R3, RZ, RZ, -R3 ;  /* 0x000000ffff037224 */ /* 0x000fe200078e0a03 */
[----:B------:R-:W-:-:S02]  /*1ef0*/  LOP3.LUT R7, R7, 0x800000, RZ, 0xfc, !PT ;  /* 0x0080000007077812 */ /* 0x000fc400078efcff */
[----:B------:R-:W-:Y:S02]  /*1f00*/  FSETP.NEU.FTZ.AND P1, PT, R9, R20, PT ;  /* 0x000000140900720b */ /* 0x000fe40003f3d000 */
[----:B------:R-:W-:Y:S02]  /*1f10*/  SHF.L.U32 R18, R7, R18, RZ ;  /* 0x0000001207127219 */ /* 0x000fe400000006ff */
[----:B------:R-:W-:Y:S02]  /*1f20*/  SEL R20, R3, RZ, P3 ;  /* 0x000000ff03147207 */ /* 0x000fe40001800000 */
[----:B------:R-:W-:Y:S02]  /*1f30*/  ISETP.NE.AND P2, PT, R18, RZ, P2 ;  /* 0x000000ff1200720c */ /* 0x000fe40001745270 */
[----:B------:R-:W-:Y:S02]  /*1f40*/  SHF.R.U32.HI R7, RZ, R20, R7 ;  /* 0x00000014ff077219 */ /* 0x000fe40000011607 */
[----:B------:R-:W-:-:S02]  /*1f50*/  PLOP3.LUT P1, PT, P1, P2, PT, 0xf8, 0x8f ;  /* 0x00000000008f781c */ /* 0x000fc40000f25f70 */
[----:B------:R-:W-:Y:S02]  /*1f60*/  SHF.R.U32.HI R3, RZ, 0x1, R7 ;  /* 0x00000001ff037819 */ /* 0x000fe40000011607 */
[----:B------:R-:W-:-:S04]  /*1f70*/  SEL R18, RZ, 0x1, !P1 ;  /* 0x00000001ff127807 */ /* 0x000fc80004800000 */
[----:B------:R-:W-:-:S04]  /*1f80*/  LOP3.LUT R18, R18, 0x1, R3, 0xf8, !PT ;  /* 0x0000000112127812 */ /* 0x000fc800078ef803 */
[----:B------:R-:W-:-:S05]  /*1f90*/  LOP3.LUT R18, R18, R7, RZ, 0xc0, !PT ;  /* 0x0000000712127212 */ /* 0x000fca00078ec0ff */
[----:B------:R-:W-:-:S05]  /*1fa0*/  IMAD.IADD R3, R3, 0x1, R18 ;  /* 0x0000000103037824 */ /* 0x000fca00078e0212 */
[----:B------:R-:W-:Y:S01]  /*1fb0*/  LOP3.LUT R0, R3, R0, RZ, 0xfc, !PT ;  /* 0x0000000003007212 */ /* 0x000fe200078efcff */
[----:B------:R-:W-:Y:S06]  /*1fc0*/  BRA `(.L_x_77) ;  /* 0x0000000000107947 */ /* 0x000fec0003800000 */
.L_x_76:
[----:B------:R-:W-:-:S04]  /*1fd0*/  LOP3.LUT R0, R0, 0x80000000, RZ, 0xc0, !PT ;  /* 0x8000000000007812 */ /* 0x000fc800078ec0ff */
[----:B------:R-:W-:Y:S01]  /*1fe0*/  LOP3.LUT R0, R0, 0x7f800000, RZ, 0xfc, !PT ;  /* 0x7f80000000007812 */ /* 0x000fe200078efcff */
[----:B------:R-:W-:Y:S06]  /*1ff0*/  BRA `(.L_x_77) ;  /* 0x0000000000047947 */ /* 0x000fec0003800000 */
.L_x_75:
[----:B------:R-:W-:-:S07]  /*2000*/  IMAD R0, R9, 0x800000, R0 ;  /* 0x0080000009007824 */ /* 0x000fce00078e0200 */
.L_x_77:
[----:B------:R-:W-:Y:S05]  /*2010*/  BSYNC.RECONVERGENT B1 ;  /* 0x0000000000017941 */ /* 0x000fea0003800200 */
.L_x_74:
[----:B------:R-:W-:Y:S05]  /*2020*/  BRA `(.L_x_78) ;  /* 0x0000000000207947 */ /* 0x000fea0003800000 */
.L_x_73:
[----:B------:R-:W-:-:S04]  /*2030*/  LOP3.LUT R0, R0, 0x80000000, R3, 0x48, !PT ;  /* 0x8000000000007812 */ /* 0x000fc800078e4803 */
[----:B------:R-:W-:Y:S01]  /*2040*/  LOP3.LUT R0, R0, 0x7f800000, RZ, 0xfc, !PT ;  /* 0x7f80000000007812 */ /* 0x000fe200078efcff */
[----:B------:R-:W-:Y:S06]  /*2050*/  BRA `(.L_x_78) ;  /* 0x0000000000147947 */ /* 0x000fec0003800000 */
.L_x_72:
[----:B------:R-:W-:Y:S01]  /*2060*/  LOP3.LUT R0, R0, 0x80000000, R3, 0x48, !PT ;  /* 0x8000000000007812 */ /* 0x000fe200078e4803 */
[----:B------:R-:W-:Y:S06]  /*2070*/  BRA `(.L_x_78) ;  /* 0x00000000000c7947 */ /* 0x000fec0003800000 */
.L_x_71:
[----:B------:R-:W0:Y:S01]  /*2080*/  MUFU.RSQ R0, -QNAN ;  /* 0xffc0000000007908 */ /* 0x000e220000001400 */
[----:B------:R-:W-:Y:S05]  /*2090*/  BRA `(.L_x_78) ;  /* 0x0000000000047947 */ /* 0x000fea0003800000 */
.L_x_70:
[----:B------:R-:W-:-:S07]  /*20a0*/  FADD.FTZ R0, R3, R0 ;  /* 0x0000000003007221 */ /* 0x000fce0000010000 */
.L_x_78:
[----:B------:R-:W-:Y:S05]  /*20b0*/  BSYNC.RECONVERGENT B0 ;  /* 0x0000000000007941 */ /* 0x000fea0003800200 */
.L_x_68:
[----:B------:R-:W-:-:S04]  /*20c0*/  IMAD.MOV.U32 R9, RZ, RZ, 0x0 ;  /* 0x00000000ff097424 */ /* 0x000fc800078e00ff */
[----:B0-----:R-:W-:Y:S05]  /*20d0*/  RET.REL.NODEC R8 `(_Z14clusterCheckeriPiS_PtPfS1_PhPb) ;  /* 0xffffffdc08c87950 */ /* 0x001fea0003c3ffff */
.L_x_79:
        /* <DEDUP_REMOVED lines=10> */
.L_x_80:


//--------------------- .nv.shared.reserved.0     --------------------------
	.section	.nv.shared.reserved.0,"aw",@nobits
	.weak		__nv_reservedSMEM_offset_0_alias
	.size		__nv_reservedSMEM_offset_0_alias, 0, 64
	.other		__nv_reservedSMEM_offset_0_alias,@"STO_CUDA_RESERVED_SHARED STV_DEFAULT"
__nv_reservedSMEM_offset_0_alias:
	.zero		0
	.zero		64


//--------------------- .nv.constant0._Z16getNCSeedStrips1iPKtPiS1_ --------------------------
	.section	.nv.constant0._Z16getNCSeedStrips1iPKtPiS1_,"a",@progbits
	.sectionflags	@""
	.align	4
.nv.constant0._Z16getNCSeedStrips1iPKtPiS1_:
	.zero		928


//--------------------- .nv.constant0._Z15getNCSeedStripsiPKfPKtS2_PiS3_ --------------------------
	.section	.nv.constant0._Z15getNCSeedStripsiPKfPKtS2_PiS3_,"a",@progbits
	.sectionflags	@""
	.align	4
.nv.constant0._Z15getNCSeedStripsiPKfPKtS2_PiS3_:
	.zero		944


//--------------------- .nv.constant0._Z13findBoundriesiiPiPfPtS_S_S1_S0_ --------------------------
	.section	.nv.constant0._Z13findBoundriesiiPiPfPtS_S_S1_S0_,"a",@progbits
	.sectionflags	@""
	.align	4
.nv.constant0._Z13findBoundriesiiPiPfPtS_S_S1_S0_:
	.zero		960


//--------------------- .nv.constant0._Z14clusterCheckeriPiS_PtPfS1_PhPb --------------------------
	.section	.nv.constant0._Z14clusterCheckeriPiS_PtPfS1_PhPb,"a",@progbits
	.sectionflags	@""
	.align	4
.nv.constant0._Z14clusterCheckeriPiS_PtPfS1_PhPb:
	.zero		960


//--------------------- SYMBOLS --------------------------

	.type		.nv.reservedSmem.offset0,@object
	.size		.nv.reservedSmem.offset0,0x4
